	.target	sm_100a

	.elftype	@"ET_EXEC"


//--------------------- .note.nv.tkinfo           --------------------------
	.section	.note.nv.tkinfo,"",@"SHT_NOTE"
	.sectionflags	@"SHF_NOTE_NV_TKINFO"
	.tkinfo
        /*0018*/ 	.word	0x00000002
        /*0030*/ 	.string	""
        /*0030*/ 	.string	"ptxas"
        /*0030*/ 	.string	"Cuda compilation tools, release 13.0, V13.0.88"
        /*0030*/ 	.string	"Build cuda_13.0.r13.0/compiler.36424714_0"
        /*0030*/ 	.string	"-arch sm_100a -m 64 "



//--------------------- .note.nv.cuinfo           --------------------------
	.section	.note.nv.cuinfo,"",@"SHT_NOTE"
	.sectionflags	@"SHF_NOTE_NV_CUINFO"
        /*0018*/ 	.short	0x0002
        /*001a*/ 	.short	0x0064
        /*001c*/ 	.short	0x0082
	.zero		2


//--------------------- .nv.info                  --------------------------
	.section	.nv.info,"",@"SHT_CUDA_INFO"
	.align	4


	//----- nvinfo : EIATTR_REGCOUNT
	.align		4
        /*0000*/ 	.byte	0x04, 0x2f
        /*0002*/ 	.short	(.L_19 - .L_18)
	.align		4
.L_18:
        /*0004*/ 	.word	index@(_ZN7cutlass13device_kernelINS_4gemm6kernel13GemmUniversalIN4cute5tupleIJiiiiEEENS1_10collective13CollectiveMmaINS1_35MainloopSm100TmaUmmaWarpSpecializedILi17ELi2ELi4ENS5_IJNS4_1CILi2EEENSA_ILi1EEESC_EEEEENS5_IJNSA_ILi128EEENSA_ILi64EEESG_EEENS_6half_tENS5_IJlSC_lEEESI_SJ_NS4_8TiledMMAINS4_8MMA_AtomIJNS4_26SM100_MMA_F16BF16_2x1SM_SSISI_SI_fLi128ELi64ELNS4_4UMMA5MajorE0ELSO_0ELNSN_7ScaleInE0ELSP_0EEEEEENS4_6LayoutINS5_IJSC_SC_SC_EEENS5_IJNSA_ILi0EEESU_SU_EEEEENS5_IJNS4_10UnderscoreESX_SX_EEEEENS4_18SM100_TMA_2SM_LOADENS4_14ComposedLayoutINS4_7SwizzleILi3ELi4ELi3EEENS4_18smem_ptr_flag_bitsILi16EEENSS_INS5_IJNSA_ILi8EEESG_EEENS5_IJSG_SC_EEEEEEEvNS4_8identityES10_S1A_vS1B_EENS_8epilogue10collective18CollectiveEpilogueINS1D_23Sm100TmaWarpSpecializedILi3ELi2ELi16ELb1ELb0EEEJNS5_IJSG_SG_SG_EEENS5_IJNSS_ISG_SC_EENSS_INS5_IJNSA_ILi16EEESB_EEENS5_IJSC_NSA_ILi32EEEEEEEEEEESI_SJ_SI_SJ_NS1D_6fusion15FusionCallbacksIS1H_NS1Q_13LinCombEltActINS1D_6thread4ReLuESI_fSI_fLNS_15FloatRoundStyleE2EEES1I_S1P_JEEENS4_5SM1004TMEM4LOAD26SM100_TMEM_LOAD_32dp32b16xENS4_13SM90_TMA_LOADENS11_INS12_ILi1ELi4ELi3EEES15_NSS_INS5_IJS16_S1K_EEENS5_IJS1K_SC_EEEEEEENS4_39AutoVectorizingCopyWithAssumedAlignmentILi128EEENS4_14SM90_TMA_STOREES27_S29_S29_EEEvvEEEEvNT_6ParamsE)
        /*0008*/ 	.word	0x0000005d


	//----- nvinfo : EIATTR_FRAME_SIZE
	.align		4
.L_19:
        /*000c*/ 	.byte	0x04, 0x11
        /*000e*/ 	.short	(.L_21 - .L_20)
	.align		4
.L_20:
        /*0010*/ 	.word	index@($__internal_2_$__cuda_sm10x_tcgen05_guardrail_trap_unallocated_columns_being_dealloced)
        /*0014*/ 	.word	0x00000000


	//----- nvinfo : EIATTR_FRAME_SIZE
	.align		4
.L_21:
        /*0018*/ 	.byte	0x04, 0x11
        /*001a*/ 	.short	(.L_23 - .L_22)
	.align		4
.L_22:
        /*001c*/ 	.word	index@($__internal_1_$__cuda_sm10x_tcgen05_guardrail_trap_phase_invalid_during_alloc)
        /*0020*/ 	.word	0x00000000


	//----- nvinfo : EIATTR_FRAME_SIZE
	.align		4
.L_23:
        /*0024*/ 	.byte	0x04, 0x11
        /*0026*/ 	.short	(.L_25 - .L_24)
	.align		4
.L_24:
        /*0028*/ 	.word	index@($__internal_0_$__cuda_sm10x_tcgen05_guardrail_trap_col_being_dealloced_not_returned_by_alloc)
        /*002c*/ 	.word	0x00000000


	//----- nvinfo : EIATTR_FRAME_SIZE
	.align		4
.L_25:
        /*0030*/ 	.byte	0x04, 0x11
        /*0032*/ 	.short	(.L_27 - .L_26)
	.align		4
.L_26:
        /*0034*/ 	.word	index@(_ZN7cutlass13device_kernelINS_4gemm6kernel13GemmUniversalIN4cute5tupleIJiiiiEEENS1_10collective13CollectiveMmaINS1_35MainloopSm100TmaUmmaWarpSpecializedILi17ELi2ELi4ENS5_IJNS4_1CILi2EEENSA_ILi1EEESC_EEEEENS5_IJNSA_ILi128EEENSA_ILi64EEESG_EEENS_6half_tENS5_IJlSC_lEEESI_SJ_NS4_8TiledMMAINS4_8MMA_AtomIJNS4_26SM100_MMA_F16BF16_2x1SM_SSISI_SI_fLi128ELi64ELNS4_4UMMA5MajorE0ELSO_0ELNSN_7ScaleInE0ELSP_0EEEEEENS4_6LayoutINS5_IJSC_SC_SC_EEENS5_IJNSA_ILi0EEESU_SU_EEEEENS5_IJNS4_10UnderscoreESX_SX_EEEEENS4_18SM100_TMA_2SM_LOADENS4_14ComposedLayoutINS4_7SwizzleILi3ELi4ELi3EEENS4_18smem_ptr_flag_bitsILi16EEENSS_INS5_IJNSA_ILi8EEESG_EEENS5_IJSG_SC_EEEEEEEvNS4_8identityES10_S1A_vS1B_EENS_8epilogue10collective18CollectiveEpilogueINS1D_23Sm100TmaWarpSpecializedILi3ELi2ELi16ELb1ELb0EEEJNS5_IJSG_SG_SG_EEENS5_IJNSS_ISG_SC_EENSS_INS5_IJNSA_ILi16EEESB_EEENS5_IJSC_NSA_ILi32EEEEEEEEEEESI_SJ_SI_SJ_NS1D_6fusion15FusionCallbacksIS1H_NS1Q_13LinCombEltActINS1D_6thread4ReLuESI_fSI_fLNS_15FloatRoundStyleE2EEES1I_S1P_JEEENS4_5SM1004TMEM4LOAD26SM100_TMEM_LOAD_32dp32b16xENS4_13SM90_TMA_LOADENS11_INS12_ILi1ELi4ELi3EEES15_NSS_INS5_IJS16_S1K_EEENS5_IJS1K_SC_EEEEEEENS4_39AutoVectorizingCopyWithAssumedAlignmentILi128EEENS4_14SM90_TMA_STOREES27_S29_S29_EEEvvEEEEvNT_6ParamsE)
        /*0038*/ 	.word	0x00000000


	//----- nvinfo : EIATTR_MIN_STACK_SIZE
	.align		4
.L_27:
        /*003c*/ 	.byte	0x04, 0x12
        /*003e*/ 	.short	(.L_29 - .L_28)
	.align		4
.L_28:
        /*0040*/ 	.word	index@(_ZN7cutlass13device_kernelINS_4gemm6kernel13GemmUniversalIN4cute5tupleIJiiiiEEENS1_10collective13CollectiveMmaINS1_35MainloopSm100TmaUmmaWarpSpecializedILi17ELi2ELi4ENS5_IJNS4_1CILi2EEENSA_ILi1EEESC_EEEEENS5_IJNSA_ILi128EEENSA_ILi64EEESG_EEENS_6half_tENS5_IJlSC_lEEESI_SJ_NS4_8TiledMMAINS4_8MMA_AtomIJNS4_26SM100_MMA_F16BF16_2x1SM_SSISI_SI_fLi128ELi64ELNS4_4UMMA5MajorE0ELSO_0ELNSN_7ScaleInE0ELSP_0EEEEEENS4_6LayoutINS5_IJSC_SC_SC_EEENS5_IJNSA_ILi0EEESU_SU_EEEEENS5_IJNS4_10UnderscoreESX_SX_EEEEENS4_18SM100_TMA_2SM_LOADENS4_14ComposedLayoutINS4_7SwizzleILi3ELi4ELi3EEENS4_18smem_ptr_flag_bitsILi16EEENSS_INS5_IJNSA_ILi8EEESG_EEENS5_IJSG_SC_EEEEEEEvNS4_8identityES10_S1A_vS1B_EENS_8epilogue10collective18CollectiveEpilogueINS1D_23Sm100TmaWarpSpecializedILi3ELi2ELi16ELb1ELb0EEEJNS5_IJSG_SG_SG_EEENS5_IJNSS_ISG_SC_EENSS_INS5_IJNSA_ILi16EEESB_EEENS5_IJSC_NSA_ILi32EEEEEEEEEEESI_SJ_SI_SJ_NS1D_6fusion15FusionCallbacksIS1H_NS1Q_13LinCombEltActINS1D_6thread4ReLuESI_fSI_fLNS_15FloatRoundStyleE2EEES1I_S1P_JEEENS4_5SM1004TMEM4LOAD26SM100_TMEM_LOAD_32dp32b16xENS4_13SM90_TMA_LOADENS11_INS12_ILi1ELi4ELi3EEES15_NSS_INS5_IJS16_S1K_EEENS5_IJS1K_SC_EEEEEEENS4_39AutoVectorizingCopyWithAssumedAlignmentILi128EEENS4_14SM90_TMA_STOREES27_S29_S29_EEEvvEEEEvNT_6ParamsE)
        /*0044*/ 	.word	0x00000000
.L_29:


//--------------------- .nv.compat                --------------------------
	.section	.nv.compat,"",@"SHT_CUDA_COMPAT_INFO"
	.align	4
        /*0000*/ 	.byte	0x02, 0x09, 0x01, 0x00, 0x02, 0x02, 0x02, 0x00, 0x02, 0x05, 0x05, 0x00, 0x03, 0x07, 0x01, 0x01
        /*0010*/ 	.byte	0x02, 0x03, 0x01, 0x00, 0x02, 0x06, 0x01, 0x00, 0x04, 0x0b, 0x08, 0x00, 0x09, 0x00, 0x00, 0x00
        /*0020*/ 	.byte	0x00, 0x00, 0x00, 0x00


//--------------------- .nv.info._ZN7cutlass13device_kernelINS_4gemm6kernel13GemmUniversalIN4cute5tupleIJiiiiEEENS1_10collective13CollectiveMmaINS1_35MainloopSm100TmaUmmaWarpSpecializedILi17ELi2ELi4ENS5_IJNS4_1CILi2EEENSA_ILi1EEESC_EEEEENS5_IJNSA_ILi128EEENSA_ILi64EEESG_EEENS_6half_tENS5_IJlSC_lEEESI_SJ_NS4_8TiledMMAINS4_8MMA_AtomIJNS4_26SM100_MMA_F16BF16_2x1SM_SSISI_SI_fLi128ELi64ELNS4_4UMMA5MajorE0ELSO_0ELNSN_7ScaleInE0ELSP_0EEEEEENS4_6LayoutINS5_IJSC_SC_SC_EEENS5_IJNSA_ILi0EEESU_SU_EEEEENS5_IJNS4_10UnderscoreESX_SX_EEEEENS4_18SM100_TMA_2SM_LOADENS4_14ComposedLayoutINS4_7SwizzleILi3ELi4ELi3EEENS4_18smem_ptr_flag_bitsILi16EEENSS_INS5_IJNSA_ILi8EEESG_EEENS5_IJSG_SC_EEEEEEEvNS4_8identityES10_S1A_vS1B_EENS_8epilogue10collective18CollectiveEpilogueINS1D_23Sm100TmaWarpSpecializedILi3ELi2ELi16ELb1ELb0EEEJNS5_IJSG_SG_SG_EEENS5_IJNSS_ISG_SC_EENSS_INS5_IJNSA_ILi16EEESB_EEENS5_IJSC_NSA_ILi32EEEEEEEEEEESI_SJ_SI_SJ_NS1D_6fusion15FusionCallbacksIS1H_NS1Q_13LinCombEltActINS1D_6thread4ReLuESI_fSI_fLNS_15FloatRoundStyleE2EEES1I_S1P_JEEENS4_5SM1004TMEM4LOAD26SM100_TMEM_LOAD_32dp32b16xENS4_13SM90_TMA_LOADENS11_INS12_ILi1ELi4ELi3EEES15_NSS_INS5_IJS16_S1K_EEENS5_IJS1K_SC_EEEEEEENS4_39AutoVectorizingCopyWithAssumedAlignmentILi128EEENS4_14SM90_TMA_STOREES27_S29_S29_EEEvvEEEEvNT_6ParamsE --------------------------
	.section	.nv.info._ZN7cutlass13device_kernelINS_4gemm6kernel13GemmUniversalIN4cute5tupleIJiiiiEEENS1_10collective13CollectiveMmaINS1_35MainloopSm100TmaUmmaWarpSpecializedILi17ELi2ELi4ENS5_IJNS4_1CILi2EEENSA_ILi1EEESC_EEEEENS5_IJNSA_ILi128EEENSA_ILi64EEESG_EEENS_6half_tENS5_IJlSC_lEEESI_SJ_NS4_8TiledMMAINS4_8MMA_AtomIJNS4_26SM100_MMA_F16BF16_2x1SM_SSISI_SI_fLi128ELi64ELNS4_4UMMA5MajorE0ELSO_0ELNSN_7ScaleInE0ELSP_0EEEEEENS4_6LayoutINS5_IJSC_SC_SC_EEENS5_IJNSA_ILi0EEESU_SU_EEEEENS5_IJNS4_10UnderscoreESX_SX_EEEEENS4_18SM100_TMA_2SM_LOADENS4_14ComposedLayoutINS4_7SwizzleILi3ELi4ELi3EEENS4_18smem_ptr_flag_bitsILi16EEENSS_INS5_IJNSA_ILi8EEESG_EEENS5_IJSG_SC_EEEEEEEvNS4_8identityES10_S1A_vS1B_EENS_8epilogue10collective18CollectiveEpilogueINS1D_23Sm100TmaWarpSpecializedILi3ELi2ELi16ELb1ELb0EEEJNS5_IJSG_SG_SG_EEENS5_IJNSS_ISG_SC_EENSS_INS5_IJNSA_ILi16EEESB_EEENS5_IJSC_NSA_ILi32EEEEEEEEEEESI_SJ_SI_SJ_NS1D_6fusion15FusionCallbacksIS1H_NS1Q_13LinCombEltActINS1D_6thread4ReLuESI_fSI_fLNS_15FloatRoundStyleE2EEES1I_S1P_JEEENS4_5SM1004TMEM4LOAD26SM100_TMEM_LOAD_32dp32b16xENS4_13SM90_TMA_LOADENS11_INS12_ILi1ELi4ELi3EEES15_NSS_INS5_IJS16_S1K_EEENS5_IJS1K_SC_EEEEEEENS4_39AutoVectorizingCopyWithAssumedAlignmentILi128EEENS4_14SM90_TMA_STOREES27_S29_S29_EEEvvEEEEvNT_6ParamsE,"",@"SHT_CUDA_INFO"
	.sectionflags	@""
	.align	4


	//----- nvinfo : EIATTR_CUDA_API_VERSION
	.align		4
        /*0000*/ 	.byte	0x04, 0x37
        /*0002*/ 	.short	(.L_31 - .L_30)
.L_30:
        /*0004*/ 	.word	0x00000082


	//----- nvinfo : EIATTR_KPARAM_INFO
	.align		4
.L_31:
        /*0008*/ 	.byte	0x04, 0x17
        /*000a*/ 	.short	(.L_33 - .L_32)
.L_32:
        /*000c*/ 	.word	0x00000000
        /*0010*/ 	.short	0x0000
        /*0012*/ 	.short	0x0000
        /*0014*/ 	.byte	0x00, 0xf0, 0x01, 0x20


	//----- nvinfo : EIATTR_AT_ENTRY_FRAGMENTS
	.align		4
.L_33:
        /*0018*/ 	.byte	0x04, 0x4f
        /*001a*/ 	.short	(.L_35 - .L_34)


	//   ....[0]....
.L_34:
        /*001c*/ 	.word	0x00000007


	//----- nvinfo : EIATTR_RESERVED_SMEM_USED
	.align		4
.L_35:
        /*0020*/ 	.byte	0x01, 0x41
	.zero		2


	//----- nvinfo : EIATTR_SPARSE_MMA_MASK
	.align		4
        /*0024*/ 	.byte	0x03, 0x50
        /*0026*/ 	.short	0x0000


	//----- nvinfo : EIATTR_TCGEN05_2CTA_USED
	.align		4
        /*0028*/ 	.byte	0x01, 0x52
	.zero		2


	//----- nvinfo : EIATTR_MAXREG_COUNT
	.align		4
        /*002c*/ 	.byte	0x03, 0x1b
        /*002e*/ 	.short	0x00ff


	//----- nvinfo : EIATTR_NUM_BARRIERS
	.align		4
        /*0030*/ 	.byte	0x02, 0x4c
        /*0032*/ 	.byte	0x07
	.zero		1


	//----- nvinfo : EIATTR_EXTERNS
	.align		4
        /*0034*/ 	.byte	0x04, 0x0f
        /*0036*/ 	.short	(.L_37 - .L_36)


	//   ....[0]....
	.align		4
.L_36:
        /*0038*/ 	.word	index@(__assertfail)


	//----- nvinfo : EIATTR_MERCURY_ISA_VERSION
	.align		4
.L_37:
        /*003c*/ 	.byte	0x03, 0x5f
        /*003e*/ 	.short	0x0101


	//----- nvinfo : EIATTR_INT_WARP_WIDE_INSTR_OFFSETS
	.align		4
        /*0040*/ 	.byte	0x04, 0x31
        /*0042*/ 	.short	(.L_39 - .L_38)


	//   ....[0]....
.L_38:
        /*0044*/ 	.word	0x00000e90


	//   ....[1]....
        /*0048*/ 	.word	0x00000f30


	//   ....[2]....
        /*004c*/ 	.word	0x00002290


	//   ....[3]....
        /*0050*/ 	.word	0x000048c0


	//   ....[4]....
        /*0054*/ 	.word	0x000048e0


	//   ....[5]....
        /*0058*/ 	.word	0x00004910


	//   ....[6]....
        /*005c*/ 	.word	0x00005220


	//   ....[7]....
        /*0060*/ 	.word	0x00005290


	//   ....[8]....
        /*0064*/ 	.word	0x000053a0


	//   ....[9]....
        /*0068*/ 	.word	0x00005570


	//   ....[10]....
        /*006c*/ 	.word	0x00005620


	//   ....[11]....
        /*0070*/ 	.word	0x00005740


	//----- nvinfo : EIATTR_COOP_GROUP_MASK_REGIDS
	.align		4
.L_39:
        /*0074*/ 	.byte	0x04, 0x29
        /*0076*/ 	.short	(.L_41 - .L_40)


	//   ....[0]....
.L_40:
        /*0078*/ 	.word	0xffffffff


	//   ....[1]....
        /*007c*/ 	.word	0xffffffff


	//   ....[2]....
        /*0080*/ 	.word	0xffffffff


	//   ....[3]....
        /*0084*/ 	.word	0xffffffff


	//   ....[4]....
        /*0088*/ 	.word	0xffffffff


	//   ....[5]....
        /*008c*/ 	.word	0xffffffff


	//   ....[6]....
        /*0090*/ 	.word	0xffffffff


	//   ....[7]....
        /*0094*/ 	.word	0xffffffff


	//   ....[8]....
        /*0098*/ 	.word	0xffffffff


	//   ....[9]....
        /*009c*/ 	.word	0xffffffff


	//   ....[10]....
        /*00a0*/ 	.word	0xffffffff


	//   ....[11]....
        /*00a4*/ 	.word	0xffffffff


	//   ....[12]....
        /*00a8*/ 	.word	0xffffffff


	//   ....[13]....
        /*00ac*/ 	.word	0xffffffff


	//----- nvinfo : EIATTR_COOP_GROUP_INSTR_OFFSETS
	.align		4
.L_41:
        /*00b0*/ 	.byte	0x04, 0x28
        /*00b2*/ 	.short	(.L_43 - .L_42)


	//   ....[0]....
.L_42:
        /*00b4*/ 	.word	0x000000c0


	//   ....[1]....
        /*00b8*/ 	.word	0x000004d0


	//   ....[2]....
        /*00bc*/ 	.word	0x00000820


	//   ....[3]....
        /*00c0*/ 	.word	0x00000990


	//   ....[4]....
        /*00c4*/ 	.word	0x00000a80


	//   ....[5]....
        /*00c8*/ 	.word	0x00000be0


	//   ....[6]....
        /*00cc*/ 	.word	0x00000d70


	//   ....[7]....
        /*00d0*/ 	.word	0x00000fb0


	//   ....[8]....
        /*00d4*/ 	.word	0x00002170


	//   ....[9]....
        /*00d8*/ 	.word	0x000036a0


	//   ....[10]....
        /*00dc*/ 	.word	0x00003b70


	//   ....[11]....
        /*00e0*/ 	.word	0x00003ba0


	//   ....[12]....
        /*00e4*/ 	.word	0x000047c0


	//   ....[13]....
        /*00e8*/ 	.word	0x000049d0


	//----- nvinfo : EIATTR_VRC_CTA_INIT_COUNT
	.align		4
.L_43:
        /*00ec*/ 	.byte	0x02, 0x4a
        /*00ee*/ 	.byte	0x80
	.zero		1


	//----- nvinfo : EIATTR_SYSCALL_OFFSETS
	.align		4
        /*00f0*/ 	.byte	0x04, 0x46
        /*00f2*/ 	.short	(.L_45 - .L_44)


	//   ....[0]....
.L_44:
        /*00f4*/ 	.word	0x000062e0


	//   ....[1]....
        /*00f8*/ 	.word	0x000063d0


	//   ....[2]....
        /*00fc*/ 	.word	0x00006be0


	//   ....[3]....
        /*0100*/ 	.word	0x00007560


	//----- nvinfo : EIATTR_MBARRIER_INSTR_OFFSETS
	.align		4
.L_45:
        /*0104*/ 	.byte	0x04, 0x39
        /*0106*/ 	.short	(.L_47 - .L_46)


	//   ....[0]....
.L_46:
        /*0108*/ 	.word	0x000005e0
        /*010c*/ 	.word	0x000000ff
        /*0110*/ 	.word	0x00000000
        /*0114*/ 	.short	0x0100
        /*0116*/ 	.byte	0x08
	.zero		1


	//   ....[1]....
        /*0118*/ 	.word	0x000005f0
        /*011c*/ 	.word	0x000000ff
        /*0120*/ 	.word	0x00000088
        /*0124*/ 	.short	0x0100
        /*0126*/ 	.byte	0x08
	.zero		1


	//   ....[2]....
        /*0128*/ 	.word	0x00000600
        /*012c*/ 	.word	0x000000ff
        /*0130*/ 	.word	0x00000008
        /*0134*/ 	.short	0x0100
        /*0136*/ 	.byte	0x08
	.zero		1


	//   ....[3]....
        /*0138*/ 	.word	0x00000610
        /*013c*/ 	.word	0x000000ff
        /*0140*/ 	.word	0x00000090
        /*0144*/ 	.short	0x0100
        /*0146*/ 	.byte	0x08
	.zero		1


	//   ....[4]....
        /*0148*/ 	.word	0x00000620
        /*014c*/ 	.word	0x000000ff
        /*0150*/ 	.word	0x00000010
        /*0154*/ 	.short	0x0100
        /*0156*/ 	.byte	0x08
	.zero		1


	//   ....[5]....
        /*0158*/ 	.word	0x00000630
        /*015c*/ 	.word	0x000000ff
        /*0160*/ 	.word	0x00000098
        /*0164*/ 	.short	0x0100
        /*0166*/ 	.byte	0x08
	.zero		1


	//   ....[6]....
        /*0168*/ 	.word	0x00000640
        /*016c*/ 	.word	0x000000ff
        /*0170*/ 	.word	0x00000018
        /*0174*/ 	.short	0x0100
        /*0176*/ 	.byte	0x08
	.zero		1


	//   ....[7]....
        /*0178*/ 	.word	0x00000650
        /*017c*/ 	.word	0x000000ff
        /*0180*/ 	.word	0x000000a0
        /*0184*/ 	.short	0x0100
        /*0186*/ 	.byte	0x08
	.zero		1


	//   ....[8]....
        /*0188*/ 	.word	0x00000660
        /*018c*/ 	.word	0x000000ff
        /*0190*/ 	.word	0x00000020
        /*0194*/ 	.short	0x0100
        /*0196*/ 	.byte	0x08
	.zero		1


	//   ....[9]....
        /*0198*/ 	.word	0x00000670
        /*019c*/ 	.word	0x000000ff
        /*01a0*/ 	.word	0x000000a8
        /*01a4*/ 	.short	0x0100
        /*01a6*/ 	.byte	0x08
	.zero		1


	//   ....[10]....
        /*01a8*/ 	.word	0x00000680
        /*01ac*/ 	.word	0x000000ff
        /*01b0*/ 	.word	0x00000028
        /*01b4*/ 	.short	0x0100
        /*01b6*/ 	.byte	0x08
	.zero		1


	//   ....[11]....
        /*01b8*/ 	.word	0x00000690
        /*01bc*/ 	.word	0x000000ff
        /*01c0*/ 	.word	0x000000b0
        /*01c4*/ 	.short	0x0100
        /*01c6*/ 	.byte	0x08
	.zero		1


	//   ....[12]....
        /*01c8*/ 	.word	0x000006a0
        /*01cc*/ 	.word	0x000000ff
        /*01d0*/ 	.word	0x00000030
        /*01d4*/ 	.short	0x0100
        /*01d6*/ 	.byte	0x08
	.zero		1


	//   ....[13]....
        /*01d8*/ 	.word	0x000006b0
        /*01dc*/ 	.word	0x000000ff
        /*01e0*/ 	.word	0x000000b8
        /*01e4*/ 	.short	0x0100
        /*01e6*/ 	.byte	0x08
	.zero		1


	//   ....[14]....
        /*01e8*/ 	.word	0x000006c0
        /*01ec*/ 	.word	0x000000ff
        /*01f0*/ 	.word	0x00000038
        /*01f4*/ 	.short	0x0100
        /*01f6*/ 	.byte	0x08
	.zero		1


	//   ....[15]....
        /*01f8*/ 	.word	0x000006d0
        /*01fc*/ 	.word	0x000000ff
        /*0200*/ 	.word	0x000000c0
        /*0204*/ 	.short	0x0100
        /*0206*/ 	.byte	0x08
	.zero		1


	//   ....[16]....
        /*0208*/ 	.word	0x000006e0
        /*020c*/ 	.word	0x000000ff
        /*0210*/ 	.word	0x00000040
        /*0214*/ 	.short	0x0100
        /*0216*/ 	.byte	0x08
	.zero		1


	//   ....[17]....
        /*0218*/ 	.word	0x000006f0
        /*021c*/ 	.word	0x000000ff
        /*0220*/ 	.word	0x000000c8
        /*0224*/ 	.short	0x0100
        /*0226*/ 	.byte	0x08
	.zero		1


	//   ....[18]....
        /*0228*/ 	.word	0x00000700
        /*022c*/ 	.word	0x000000ff
        /*0230*/ 	.word	0x00000048
        /*0234*/ 	.short	0x0100
        /*0236*/ 	.byte	0x08
	.zero		1


	//   ....[19]....
        /*0238*/ 	.word	0x00000710
        /*023c*/ 	.word	0x000000ff
        /*0240*/ 	.word	0x000000d0
        /*0244*/ 	.short	0x0100
        /*0246*/ 	.byte	0x08
	.zero		1


	//   ....[20]....
        /*0248*/ 	.word	0x00000720
        /*024c*/ 	.word	0x000000ff
        /*0250*/ 	.word	0x00000050
        /*0254*/ 	.short	0x0100
        /*0256*/ 	.byte	0x08
	.zero		1


	//   ....[21]....
        /*0258*/ 	.word	0x00000730
        /*025c*/ 	.word	0x000000ff
        /*0260*/ 	.word	0x000000d8
        /*0264*/ 	.short	0x0100
        /*0266*/ 	.byte	0x08
	.zero		1


	//   ....[22]....
        /*0268*/ 	.word	0x00000740
        /*026c*/ 	.word	0x000000ff
        /*0270*/ 	.word	0x00000058
        /*0274*/ 	.short	0x0100
        /*0276*/ 	.byte	0x08
	.zero		1


	//   ....[23]....
        /*0278*/ 	.word	0x00000750
        /*027c*/ 	.word	0x000000ff
        /*0280*/ 	.word	0x000000e0
        /*0284*/ 	.short	0x0100
        /*0286*/ 	.byte	0x08
	.zero		1


	//   ....[24]....
        /*0288*/ 	.word	0x00000760
        /*028c*/ 	.word	0x000000ff
        /*0290*/ 	.word	0x00000060
        /*0294*/ 	.short	0x0100
        /*0296*/ 	.byte	0x08
	.zero		1


	//   ....[25]....
        /*0298*/ 	.word	0x00000770
        /*029c*/ 	.word	0x000000ff
        /*02a0*/ 	.word	0x000000e8
        /*02a4*/ 	.short	0x0100
        /*02a6*/ 	.byte	0x08
	.zero		1


	//   ....[26]....
        /*02a8*/ 	.word	0x00000780
        /*02ac*/ 	.word	0x000000ff
        /*02b0*/ 	.word	0x00000068
        /*02b4*/ 	.short	0x0100
        /*02b6*/ 	.byte	0x08
	.zero		1


	//   ....[27]....
        /*02b8*/ 	.word	0x00000790
        /*02bc*/ 	.word	0x000000ff
        /*02c0*/ 	.word	0x000000f0
        /*02c4*/ 	.short	0x0100
        /*02c6*/ 	.byte	0x08
	.zero		1


	//   ....[28]....
        /*02c8*/ 	.word	0x000007a0
        /*02cc*/ 	.word	0x000000ff
        /*02d0*/ 	.word	0x00000070
        /*02d4*/ 	.short	0x0100
        /*02d6*/ 	.byte	0x08
	.zero		1


	//   ....[29]....
        /*02d8*/ 	.word	0x000007b0
        /*02dc*/ 	.word	0x000000ff
        /*02e0*/ 	.word	0x000000f8
        /*02e4*/ 	.short	0x0100
        /*02e6*/ 	.byte	0x08
	.zero		1


	//   ....[30]....
        /*02e8*/ 	.word	0x000007c0
        /*02ec*/ 	.word	0x000000ff
        /*02f0*/ 	.word	0x00000078
        /*02f4*/ 	.short	0x0100
        /*02f6*/ 	.byte	0x08
	.zero		1


	//   ....[31]....
        /*02f8*/ 	.word	0x000007d0
        /*02fc*/ 	.word	0x000000ff
        /*0300*/ 	.word	0x00000100
        /*0304*/ 	.short	0x0100
        /*0306*/ 	.byte	0x08
	.zero		1


	//   ....[32]....
        /*0308*/ 	.word	0x000007e0
        /*030c*/ 	.word	0x000000ff
        /*0310*/ 	.word	0x00000080
        /*0314*/ 	.short	0x0100
        /*0316*/ 	.byte	0x08
	.zero		1


	//   ....[33]....
        /*0318*/ 	.word	0x000007f0
        /*031c*/ 	.word	0x000000ff
        /*0320*/ 	.word	0x00000108
        /*0324*/ 	.short	0x0100
        /*0326*/ 	.byte	0x08
	.zero		1


	//   ....[34]....
        /*0328*/ 	.word	0x00000920
        /*032c*/ 	.word	0x000000ff
        /*0330*/ 	.word	0x00000110
        /*0334*/ 	.short	0x0100
        /*0336*/ 	.byte	0x09
	.zero		1


	//   ....[35]....
        /*0338*/ 	.word	0x00000930
        /*033c*/ 	.word	0x000000ff
        /*0340*/ 	.word	0x00000128
        /*0344*/ 	.short	0x0100
        /*0346*/ 	.byte	0x09
	.zero		1


	//   ....[36]....
        /*0348*/ 	.word	0x00000940
        /*034c*/ 	.word	0x000000ff
        /*0350*/ 	.word	0x00000118
        /*0354*/ 	.short	0x0100
        /*0356*/ 	.byte	0x09
	.zero		1


	//   ....[37]....
        /*0358*/ 	.word	0x00000950
        /*035c*/ 	.word	0x000000ff
        /*0360*/ 	.word	0x00000130
        /*0364*/ 	.short	0x0100
        /*0366*/ 	.byte	0x09
	.zero		1


	//   ....[38]....
        /*0368*/ 	.word	0x00000960
        /*036c*/ 	.word	0x000000ff
        /*0370*/ 	.word	0x00000120
        /*0374*/ 	.short	0x0100
        /*0376*/ 	.byte	0x09
	.zero		1


	//   ....[39]....
        /*0378*/ 	.word	0x00000970
        /*037c*/ 	.word	0x000000ff
        /*0380*/ 	.word	0x00000138
        /*0384*/ 	.short	0x0100
        /*0386*/ 	.byte	0x09
	.zero		1


	//   ....[40]....
        /*0388*/ 	.word	0x00000a50
        /*038c*/ 	.word	0x000000ff
        /*0390*/ 	.word	0x00000140
        /*0394*/ 	.short	0x0100
        /*0396*/ 	.byte	0x08
	.zero		1


	//   ....[41]....
        /*0398*/ 	.word	0x00000a60
        /*039c*/ 	.word	0x000000ff
        /*03a0*/ 	.word	0x00000148
        /*03a4*/ 	.short	0x0100
        /*03a6*/ 	.byte	0x08
	.zero		1


	//   ....[42]....
        /*03a8*/ 	.word	0x00000b90
        /*03ac*/ 	.word	0x000000ff
        /*03b0*/ 	.word	0x00000150
        /*03b4*/ 	.short	0x0100
        /*03b6*/ 	.byte	0x08
	.zero		1


	//   ....[43]....
        /*03b8*/ 	.word	0x00000ba0
        /*03bc*/ 	.word	0x000000ff
        /*03c0*/ 	.word	0x00000160
        /*03c4*/ 	.short	0x0100
        /*03c6*/ 	.byte	0x08
	.zero		1


	//   ....[44]....
        /*03c8*/ 	.word	0x00000bb0
        /*03cc*/ 	.word	0x000000ff
        /*03d0*/ 	.word	0x00000158
        /*03d4*/ 	.short	0x0100
        /*03d6*/ 	.byte	0x08
	.zero		1


	//   ....[45]....
        /*03d8*/ 	.word	0x00000bc0
        /*03dc*/ 	.word	0x000000ff
        /*03e0*/ 	.word	0x00000168
        /*03e4*/ 	.short	0x0100
        /*03e6*/ 	.byte	0x08
	.zero		1


	//   ....[46]....
        /*03e8*/ 	.word	0x00000ce0
        /*03ec*/ 	.word	0x000000ff
        /*03f0*/ 	.word	0x00000170
        /*03f4*/ 	.short	0x0100
        /*03f6*/ 	.byte	0x09
	.zero		1


	//   ....[47]....
        /*03f8*/ 	.word	0x00000cf0
        /*03fc*/ 	.word	0x000000ff
        /*0400*/ 	.word	0x00000190
        /*0404*/ 	.short	0x0100
        /*0406*/ 	.byte	0x09
	.zero		1


	//   ....[48]....
        /*0408*/ 	.word	0x00000d00
        /*040c*/ 	.word	0x000000ff
        /*0410*/ 	.word	0x00000178
        /*0414*/ 	.short	0x0100
        /*0416*/ 	.byte	0x09
	.zero		1


	//   ....[49]....
        /*0418*/ 	.word	0x00000d10
        /*041c*/ 	.word	0x000000ff
        /*0420*/ 	.word	0x00000198
        /*0424*/ 	.short	0x0100
        /*0426*/ 	.byte	0x09
	.zero		1


	//   ....[50]....
        /*0428*/ 	.word	0x00000d20
        /*042c*/ 	.word	0x000000ff
        /*0430*/ 	.word	0x00000180
        /*0434*/ 	.short	0x0100
        /*0436*/ 	.byte	0x09
	.zero		1


	//   ....[51]....
        /*0438*/ 	.word	0x00000d30
        /*043c*/ 	.word	0x000000ff
        /*0440*/ 	.word	0x000001a0
        /*0444*/ 	.short	0x0100
        /*0446*/ 	.byte	0x09
	.zero		1


	//   ....[52]....
        /*0448*/ 	.word	0x00000d40
        /*044c*/ 	.word	0x000000ff
        /*0450*/ 	.word	0x00000188
        /*0454*/ 	.short	0x0100
        /*0456*/ 	.byte	0x09
	.zero		1


	//   ....[53]....
        /*0458*/ 	.word	0x00000d50
        /*045c*/ 	.word	0x000000ff
        /*0460*/ 	.word	0x000001a8
        /*0464*/ 	.short	0x0100
        /*0466*/ 	.byte	0x09
	.zero		1


	//   ....[54]....
        /*0468*/ 	.word	0x00000e40
        /*046c*/ 	.word	0x000000ff
        /*0470*/ 	.word	0x000001b0
        /*0474*/ 	.short	0x0100
        /*0476*/ 	.byte	0x08
	.zero		1


	//   ....[55]....
        /*0478*/ 	.word	0x00000e50
        /*047c*/ 	.word	0x000000ff
        /*0480*/ 	.word	0x000001c0
        /*0484*/ 	.short	0x0100
        /*0486*/ 	.byte	0x08
	.zero		1


	//   ....[56]....
        /*0488*/ 	.word	0x00000e60
        /*048c*/ 	.word	0x000000ff
        /*0490*/ 	.word	0x000001b8
        /*0494*/ 	.short	0x0100
        /*0496*/ 	.byte	0x08
	.zero		1


	//   ....[57]....
        /*0498*/ 	.word	0x00000e70
        /*049c*/ 	.word	0x000000ff
        /*04a0*/ 	.word	0x000001c8
        /*04a4*/ 	.short	0x0100
        /*04a6*/ 	.byte	0x08
	.zero		1


	//   ....[58]....
        /*04a8*/ 	.word	0x00000f60
        /*04ac*/ 	.word	0x000000ff
        /*04b0*/ 	.word	0x000001d0
        /*04b4*/ 	.short	0x0100
        /*04b6*/ 	.byte	0x07
	.zero		1


	//   ....[59]....
        /*04b8*/ 	.word	0x00001960
        /*04bc*/ 	.word	0x00000003
        /*04c0*/ 	.word	0x000001c0
        /*04c4*/ 	.short	0x010a
        /*04c6*/ 	.byte	0xff
	.zero		1


	//   ....[60]....
        /*04c8*/ 	.word	0x00001990
        /*04cc*/ 	.word	0x00000003
        /*04d0*/ 	.word	0x000001b0
        /*04d4*/ 	.short	0x0101
        /*04d6*/ 	.byte	0xff
	.zero		1


	//   ....[61]....
        /*04d8*/ 	.word	0x00001a90
        /*04dc*/ 	.word	0x000000ff
        /*04e0*/ 	.word	0x00000088
        /*04e4*/ 	.short	0x010a
        /*04e6*/ 	.byte	0x08
	.zero		1


	//   ....[62]....
        /*04e8*/ 	.word	0x00001b60
        /*04ec*/ 	.word	0x000000ff
        /*04f0*/ 	.word	0x00000088
        /*04f4*/ 	.short	0x010a
        /*04f6*/ 	.byte	0x21
	.zero		1


	//   ....[63]....
        /*04f8*/ 	.word	0x00001d10
        /*04fc*/ 	.word	0x000000ff
        /*0500*/ 	.word	0x00000088
        /*0504*/ 	.short	0x010a
        /*0506*/ 	.byte	0x08
	.zero		1


	//   ....[64]....
        /*0508*/ 	.word	0x00001e30
        /*050c*/ 	.word	0x000000ff
        /*0510*/ 	.word	0x00000148
        /*0514*/ 	.short	0x0101
        /*0516*/ 	.byte	0x06
	.zero		1


	//   ....[65]....
        /*0518*/ 	.word	0x00001e40
        /*051c*/ 	.word	0x000000ff
        /*0520*/ 	.word	0x00000088
        /*0524*/ 	.short	0x010a
        /*0526*/ 	.byte	0x08
	.zero		1


	//   ....[66]....
        /*0528*/ 	.word	0x00001ec0
        /*052c*/ 	.word	0x000000ff
        /*0530*/ 	.word	0x00000088
        /*0534*/ 	.short	0x010a
        /*0536*/ 	.byte	0x11
	.zero		1


	//   ....[67]....
        /*0538*/ 	.word	0x00002050
        /*053c*/ 	.word	0x000000ff
        /*0540*/ 	.word	0x00000088
        /*0544*/ 	.short	0x010a
        /*0546*/ 	.byte	0x08
	.zero		1


	//   ....[68]....
        /*0548*/ 	.word	0x000021a0
        /*054c*/ 	.word	0x00000002
        /*0550*/ 	.word	0x00000150
        /*0554*/ 	.short	0x010a
        /*0556*/ 	.byte	0xff
	.zero		1


	//   ....[69]....
        /*0558*/ 	.word	0x00002260
        /*055c*/ 	.word	0x00000002
        /*0560*/ 	.word	0x00000000
        /*0564*/ 	.short	0x0101
        /*0566*/ 	.byte	0xff
	.zero		1


	//   ....[70]....
        /*0568*/ 	.word	0x000027c0
        /*056c*/ 	.word	0x000000ff
        /*0570*/ 	.word	0x00000000
        /*0574*/ 	.short	0x010a
        /*0576*/ 	.byte	0x04
	.zero		1


	//   ....[71]....
        /*0578*/ 	.word	0x00002850
        /*057c*/ 	.word	0x000000ff
        /*0580*/ 	.word	0x00000000
        /*0584*/ 	.short	0x010a
        /*0586*/ 	.byte	0x04
	.zero		1


	//   ....[72]....
        /*0588*/ 	.word	0x000028e0
        /*058c*/ 	.word	0x000000ff
        /*0590*/ 	.word	0x00000000
        /*0594*/ 	.short	0x010a
        /*0596*/ 	.byte	0x04
	.zero		1


	//   ....[73]....
        /*0598*/ 	.word	0x00002970
        /*059c*/ 	.word	0x000000ff
        /*05a0*/ 	.word	0x00000000
        /*05a4*/ 	.short	0x010a
        /*05a6*/ 	.byte	0x04
	.zero		1


	//   ....[74]....
        /*05a8*/ 	.word	0x00002a00
        /*05ac*/ 	.word	0x000000ff
        /*05b0*/ 	.word	0x00000000
        /*05b4*/ 	.short	0x010a
        /*05b6*/ 	.byte	0x04
	.zero		1


	//   ....[75]....
        /*05b8*/ 	.word	0x00002a90
        /*05bc*/ 	.word	0x000000ff
        /*05c0*/ 	.word	0x00000000
        /*05c4*/ 	.short	0x010a
        /*05c6*/ 	.byte	0x04
	.zero		1


	//   ....[76]....
        /*05c8*/ 	.word	0x00002b20
        /*05cc*/ 	.word	0x000000ff
        /*05d0*/ 	.word	0x00000000
        /*05d4*/ 	.short	0x010a
        /*05d6*/ 	.byte	0x04
	.zero		1


	//   ....[77]....
        /*05d8*/ 	.word	0x00002bb0
        /*05dc*/ 	.word	0x000000ff
        /*05e0*/ 	.word	0x00000000
        /*05e4*/ 	.short	0x010a
        /*05e6*/ 	.byte	0x04
	.zero		1


	//   ....[78]....
        /*05e8*/ 	.word	0x00002c40
        /*05ec*/ 	.word	0x000000ff
        /*05f0*/ 	.word	0x00000000
        /*05f4*/ 	.short	0x010a
        /*05f6*/ 	.byte	0x04
	.zero		1


	//   ....[79]....
        /*05f8*/ 	.word	0x00002cd0
        /*05fc*/ 	.word	0x000000ff
        /*0600*/ 	.word	0x00000000
        /*0604*/ 	.short	0x010a
        /*0606*/ 	.byte	0x04
	.zero		1


	//   ....[80]....
        /*0608*/ 	.word	0x00002d60
        /*060c*/ 	.word	0x000000ff
        /*0610*/ 	.word	0x00000000
        /*0614*/ 	.short	0x010a
        /*0616*/ 	.byte	0x04
	.zero		1


	//   ....[81]....
        /*0618*/ 	.word	0x00002df0
        /*061c*/ 	.word	0x000000ff
        /*0620*/ 	.word	0x00000000
        /*0624*/ 	.short	0x010a
        /*0626*/ 	.byte	0x04
	.zero		1


	//   ....[82]....
        /*0628*/ 	.word	0x00002e80
        /*062c*/ 	.word	0x000000ff
        /*0630*/ 	.word	0x00000000
        /*0634*/ 	.short	0x010a
        /*0636*/ 	.byte	0x04
	.zero		1


	//   ....[83]....
        /*0638*/ 	.word	0x00002f10
        /*063c*/ 	.word	0x000000ff
        /*0640*/ 	.word	0x00000000
        /*0644*/ 	.short	0x010a
        /*0646*/ 	.byte	0x04
	.zero		1


	//   ....[84]....
        /*0648*/ 	.word	0x00002fa0
        /*064c*/ 	.word	0x000000ff
        /*0650*/ 	.word	0x00000000
        /*0654*/ 	.short	0x010a
        /*0656*/ 	.byte	0x04
	.zero		1


	//   ....[85]....
        /*0658*/ 	.word	0x00003030
        /*065c*/ 	.word	0x000000ff
        /*0660*/ 	.word	0x00000000
        /*0664*/ 	.short	0x010a
        /*0666*/ 	.byte	0x04
	.zero		1


	//   ....[86]....
        /*0668*/ 	.word	0x000030d0
        /*066c*/ 	.word	0x00000000
        /*0670*/ 	.word	0x00000000
        /*0674*/ 	.short	0x010a
        /*0676*/ 	.byte	0xff
	.zero		1


	//   ....[87]....
        /*0678*/ 	.word	0x00003200
        /*067c*/ 	.word	0x00000000
        /*0680*/ 	.word	0x000001b0
        /*0684*/ 	.short	0x010a
        /*0686*/ 	.byte	0xff
	.zero		1


	//   ....[88]....
        /*0688*/ 	.word	0x00003270
        /*068c*/ 	.word	0x00000004
        /*0690*/ 	.word	0x00000000
        /*0694*/ 	.short	0x0101
        /*0696*/ 	.byte	0xff
	.zero		1


	//   ....[89]....
        /*0698*/ 	.word	0x00003290
        /*069c*/ 	.word	0x000000ff
        /*06a0*/ 	.word	0x00000160
        /*06a4*/ 	.short	0x010a
        /*06a6*/ 	.byte	0x05
	.zero		1


	//   ....[90]....
        /*06a8*/ 	.word	0x000033b0
        /*06ac*/ 	.word	0x00000000
        /*06b0*/ 	.word	0x00000150
        /*06b4*/ 	.short	0x010a
        /*06b6*/ 	.byte	0xff
	.zero		1


	//   ....[91]....
        /*06b8*/ 	.word	0x000034b0
        /*06bc*/ 	.word	0x00000000
        /*06c0*/ 	.word	0x00000000
        /*06c4*/ 	.short	0x0101
        /*06c6*/ 	.byte	0xff
	.zero		1


	//   ....[92]....
        /*06c8*/ 	.word	0x00003540
        /*06cc*/ 	.word	0x000000ff
        /*06d0*/ 	.word	0x00000160
        /*06d4*/ 	.short	0x0106
        /*06d6*/ 	.byte	0x05
	.zero		1


	//   ....[93]....
        /*06d8*/ 	.word	0x00003560
        /*06dc*/ 	.word	0x000000ff
        /*06e0*/ 	.word	0x00000160
        /*06e4*/ 	.short	0x010a
        /*06e6*/ 	.byte	0x05
	.zero		1


	//   ....[94]....
        /*06e8*/ 	.word	0x000035f0
        /*06ec*/ 	.word	0x000000ff
        /*06f0*/ 	.word	0x00000160
        /*06f4*/ 	.short	0x0106
        /*06f6*/ 	.byte	0x04
	.zero		1


	//   ....[95]....
        /*06f8*/ 	.word	0x00003630
        /*06fc*/ 	.word	0x00000000
        /*0700*/ 	.word	0x00000160
        /*0704*/ 	.short	0x010a
        /*0706*/ 	.byte	0xff
	.zero		1


	//   ....[96]....
        /*0708*/ 	.word	0x00003870
        /*070c*/ 	.word	0x000000ff
        /*0710*/ 	.word	0x00000008
        /*0714*/ 	.short	0x010a
        /*0716*/ 	.byte	0x06
	.zero		1


	//   ....[97]....
        /*0718*/ 	.word	0x00003890
        /*071c*/ 	.word	0x000000ff
        /*0720*/ 	.word	0x00000008
        /*0724*/ 	.short	0x010a
        /*0726*/ 	.byte	0x06
	.zero		1


	//   ....[98]....
        /*0728*/ 	.word	0x00003a20
        /*072c*/ 	.word	0x000000ff
        /*0730*/ 	.word	0x00000008
        /*0734*/ 	.short	0x010a
        /*0736*/ 	.byte	0x06
	.zero		1


	//   ....[99]....
        /*0738*/ 	.word	0x00003a40
        /*073c*/ 	.word	0x000000ff
        /*0740*/ 	.word	0x00000008
        /*0744*/ 	.short	0x010a
        /*0746*/ 	.byte	0x06
	.zero		1


	//   ....[100]....
        /*0748*/ 	.word	0x00003b00
        /*074c*/ 	.word	0x000000ff
        /*0750*/ 	.word	0x00000000
        /*0754*/ 	.short	0x0101
        /*0756*/ 	.byte	0x07
	.zero		1


	//   ....[101]....
        /*0758*/ 	.word	0x00003e40
        /*075c*/ 	.word	0x00000000
        /*0760*/ 	.word	0x00000150
        /*0764*/ 	.short	0x010a
        /*0766*/ 	.byte	0xff
	.zero		1


	//   ....[102]....
        /*0768*/ 	.word	0x00003f00
        /*076c*/ 	.word	0x00000000
        /*0770*/ 	.word	0x00000000
        /*0774*/ 	.short	0x0101
        /*0776*/ 	.byte	0xff
	.zero		1


	//   ....[103]....
        /*0778*/ 	.word	0x00003fc0
        /*077c*/ 	.word	0x000000ff
        /*0780*/ 	.word	0x00000000
        /*0784*/ 	.short	0x010a
        /*0786*/ 	.byte	0x08
	.zero		1


	//   ....[104]....
        /*0788*/ 	.word	0x00003fd0
        /*078c*/ 	.word	0x000000ff
        /*0790*/ 	.word	0x00000190
        /*0794*/ 	.short	0x010a
        /*0796*/ 	.byte	0x09
	.zero		1


	//   ....[105]....
        /*0798*/ 	.word	0x00004080
        /*079c*/ 	.word	0x000000ff
        /*07a0*/ 	.word	0x00000000
        /*07a4*/ 	.short	0x010a
        /*07a6*/ 	.byte	0x08
	.zero		1


	//   ....[106]....
        /*07a8*/ 	.word	0x000041b0
        /*07ac*/ 	.word	0x000000ff
        /*07b0*/ 	.word	0x00000000
        /*07b4*/ 	.short	0x010a
        /*07b6*/ 	.byte	0x1e
	.zero		1


	//   ....[107]....
        /*07b8*/ 	.word	0x000044b0
        /*07bc*/ 	.word	0x000000ff
        /*07c0*/ 	.word	0x00000000
        /*07c4*/ 	.short	0x010a
        /*07c6*/ 	.byte	0x08
	.zero		1


	//   ....[108]....
        /*07c8*/ 	.word	0x00004540
        /*07cc*/ 	.word	0x000000ff
        /*07d0*/ 	.word	0x00000000
        /*07d4*/ 	.short	0x010a
        /*07d6*/ 	.byte	0x08
	.zero		1


	//   ....[109]....
        /*07d8*/ 	.word	0x000045d0
        /*07dc*/ 	.word	0x000000ff
        /*07e0*/ 	.word	0x00000000
        /*07e4*/ 	.short	0x010a
        /*07e6*/ 	.byte	0x08
	.zero		1


	//   ....[110]....
        /*07e8*/ 	.word	0x00004670
        /*07ec*/ 	.word	0x00000000
        /*07f0*/ 	.word	0x00000000
        /*07f4*/ 	.short	0x010a
        /*07f6*/ 	.byte	0xff
	.zero		1


	//   ....[111]....
        /*07f8*/ 	.word	0x000046b0
        /*07fc*/ 	.word	0x00000000
        /*0800*/ 	.word	0x00000000
        /*0804*/ 	.short	0x010a
        /*0806*/ 	.byte	0xff
	.zero		1


	//   ....[112]....
        /*0808*/ 	.word	0x00004720
        /*080c*/ 	.word	0x000000ff
        /*0810*/ 	.word	0x00000000
        /*0814*/ 	.short	0x0101
        /*0816*/ 	.byte	0x05
	.zero		1


	//   ....[113]....
        /*0818*/ 	.word	0x00004760
        /*081c*/ 	.word	0x000000ff
        /*0820*/ 	.word	0x000001d0
        /*0824*/ 	.short	0x010a
        /*0826*/ 	.byte	0x07
	.zero		1


	//   ....[114]....
        /*0828*/ 	.word	0x000047b0
        /*082c*/ 	.word	0x000000ff
        /*0830*/ 	.word	0x00000000
        /*0834*/ 	.short	0x0101
        /*0836*/ 	.byte	0x05
	.zero		1


	//   ....[115]....
        /*0838*/ 	.word	0x00004bc0
        /*083c*/ 	.word	0x00000000
        /*0840*/ 	.word	0x00000150
        /*0844*/ 	.short	0x010a
        /*0846*/ 	.byte	0xff
	.zero		1


	//   ....[116]....
        /*0848*/ 	.word	0x00004c80
        /*084c*/ 	.word	0x00000000
        /*0850*/ 	.word	0x00000000
        /*0854*/ 	.short	0x0101
        /*0856*/ 	.byte	0xff
	.zero		1


	//   ....[117]....
        /*0858*/ 	.word	0x00004fa0
        /*085c*/ 	.word	0x000000ff
        /*0860*/ 	.word	0x00000148
        /*0864*/ 	.short	0x010a
        /*0866*/ 	.byte	0x07
	.zero		1


	//   ....[118]....
        /*0868*/ 	.word	0x000051c0
        /*086c*/ 	.word	0x000000ff
        /*0870*/ 	.word	0x00000128
        /*0874*/ 	.short	0x010a
        /*0876*/ 	.byte	0x0f
	.zero		1


	//   ....[119]....
        /*0878*/ 	.word	0x00005470
        /*087c*/ 	.word	0x000000ff
        /*0880*/ 	.word	0x00000110
        /*0884*/ 	.short	0x010b
        /*0886*/ 	.byte	0x0f
	.zero		1


	//   ....[120]....
        /*0888*/ 	.word	0x000054f0
        /*088c*/ 	.word	0x000000ff
        /*0890*/ 	.word	0x00000000
        /*0894*/ 	.short	0x0101
        /*0896*/ 	.byte	0x10
	.zero		1


	//   ....[121]....
        /*0898*/ 	.word	0x00005530
        /*089c*/ 	.word	0x000000ff
        /*08a0*/ 	.word	0x00000128
        /*08a4*/ 	.short	0x010a
        /*08a6*/ 	.byte	0x0d
	.zero		1


	//   ....[122]....
        /*08a8*/ 	.word	0x00005770
        /*08ac*/ 	.word	0x000000ff
        /*08b0*/ 	.word	0x00000110
        /*08b4*/ 	.short	0x010b
        /*08b6*/ 	.byte	0x0d
	.zero		1


	//   ....[123]....
        /*08b8*/ 	.word	0x000057e0
        /*08bc*/ 	.word	0x000000ff
        /*08c0*/ 	.word	0x00000000
        /*08c4*/ 	.short	0x0101
        /*08c6*/ 	.byte	0x0f
	.zero		1


	//   ....[124]....
        /*08c8*/ 	.word	0x00005830
        /*08cc*/ 	.word	0x000000ff
        /*08d0*/ 	.word	0x00000000
        /*08d4*/ 	.short	0x010a
        /*08d6*/ 	.byte	0x04
	.zero		1


	//   ....[125]....
        /*08d8*/ 	.word	0x000058c0
        /*08dc*/ 	.word	0x000000ff
        /*08e0*/ 	.word	0x00000000
        /*08e4*/ 	.short	0x010a
        /*08e6*/ 	.byte	0x04
	.zero		1


	//   ....[126]....
        /*08e8*/ 	.word	0x00005960
        /*08ec*/ 	.word	0x00000000
        /*08f0*/ 	.word	0x00000000
        /*08f4*/ 	.short	0x010a
        /*08f6*/ 	.byte	0xff
	.zero		1


	//   ....[127]....
        /*08f8*/ 	.word	0x00005cb0
        /*08fc*/ 	.word	0x00000000
        /*0900*/ 	.word	0x00000150
        /*0904*/ 	.short	0x010a
        /*0906*/ 	.byte	0xff
	.zero		1


	//   ....[128]....
        /*0908*/ 	.word	0x00005dc0
        /*090c*/ 	.word	0x00000000
        /*0910*/ 	.word	0x00000000
        /*0914*/ 	.short	0x0101
        /*0916*/ 	.byte	0xff
	.zero		1


	//   ....[129]....
        /*0918*/ 	.word	0x00006740
        /*091c*/ 	.word	0x00000000
        /*0920*/ 	.word	0x00000110
        /*0924*/ 	.short	0x010a
        /*0926*/ 	.byte	0xff
	.zero		1


	//   ....[130]....
        /*0928*/ 	.word	0x00006840
        /*092c*/ 	.word	0x00000053
        /*0930*/ 	.word	0x00000170
        /*0934*/ 	.short	0x010a
        /*0936*/ 	.byte	0xff
	.zero		1


	//   ....[131]....
        /*0938*/ 	.word	0x000069b0
        /*093c*/ 	.word	0x00000000
        /*0940*/ 	.word	0x00000110
        /*0944*/ 	.short	0x010a
        /*0946*/ 	.byte	0xff
	.zero		1


	//   ....[132]....
        /*0948*/ 	.word	0x00006ac0
        /*094c*/ 	.word	0x00000053
        /*0950*/ 	.word	0x00000170
        /*0954*/ 	.short	0x010a
        /*0956*/ 	.byte	0xff
	.zero		1


	//   ....[133]....
        /*0958*/ 	.word	0x000072d0
        /*095c*/ 	.word	0x00000000
        /*0960*/ 	.word	0x00000000
        /*0964*/ 	.short	0x0101
        /*0966*/ 	.byte	0xff
	.zero		1


	//   ....[134]....
        /*0968*/ 	.word	0x000072e0
        /*096c*/ 	.word	0x00000002
        /*0970*/ 	.word	0x00000110
        /*0974*/ 	.short	0x010a
        /*0976*/ 	.byte	0xff
	.zero		1


	//   ....[135]....
        /*0978*/ 	.word	0x000073a0
        /*097c*/ 	.word	0x00000002
        /*0980*/ 	.word	0x00000110
        /*0984*/ 	.short	0x010a
        /*0986*/ 	.byte	0xff
	.zero		1


	//   ....[136]....
        /*0988*/ 	.word	0x00007680
        /*098c*/ 	.word	0x00000053
        /*0990*/ 	.word	0x00000000
        /*0994*/ 	.short	0x0101
        /*0996*/ 	.byte	0xff
	.zero		1


	//   ....[137]....
        /*0998*/ 	.word	0x00007cc0
        /*099c*/ 	.word	0x00000002
        /*09a0*/ 	.word	0x00000000
        /*09a4*/ 	.short	0x0101
        /*09a6*/ 	.byte	0xff
	.zero		1


	//   ....[138]....
        /*09a8*/ 	.word	0x00007f30
        /*09ac*/ 	.word	0x000000ff
        /*09b0*/ 	.word	0x00000000
        /*09b4*/ 	.short	0x0101
        /*09b6*/ 	.byte	0x04
	.zero		1


	//   ....[139]....
        /*09b8*/ 	.word	0x00007f50
        /*09bc*/ 	.word	0x00000003
        /*09c0*/ 	.word	0x000001c0
        /*09c4*/ 	.short	0x010a
        /*09c6*/ 	.byte	0xff
	.zero		1


	//   ....[140]....
        /*09c8*/ 	.word	0x00007fb0
        /*09cc*/ 	.word	0x00000002
        /*09d0*/ 	.word	0x00000088
        /*09d4*/ 	.short	0x010a
        /*09d6*/ 	.byte	0xff
	.zero		1


	//   ....[141]....
        /*09d8*/ 	.word	0x00008010
        /*09dc*/ 	.word	0x00000002
        /*09e0*/ 	.word	0x00000088
        /*09e4*/ 	.short	0x010a
        /*09e6*/ 	.byte	0xff
	.zero		1


	//   ....[142]....
        /*09e8*/ 	.word	0x00008060
        /*09ec*/ 	.word	0x00000002
        /*09f0*/ 	.word	0x00000150
        /*09f4*/ 	.short	0x010a
        /*09f6*/ 	.byte	0xff
	.zero		1


	//   ....[143]....
        /*09f8*/ 	.word	0x000080c0
        /*09fc*/ 	.word	0x00000000
        /*0a00*/ 	.word	0x00000000
        /*0a04*/ 	.short	0x010a
        /*0a06*/ 	.byte	0xff
	.zero		1


	//   ....[144]....
        /*0a08*/ 	.word	0x00008120
        /*0a0c*/ 	.word	0x00000000
        /*0a10*/ 	.word	0x00000000
        /*0a14*/ 	.short	0x010a
        /*0a16*/ 	.byte	0xff
	.zero		1


	//   ....[145]....
        /*0a18*/ 	.word	0x00008180
        /*0a1c*/ 	.word	0x00000000
        /*0a20*/ 	.word	0x00000000
        /*0a24*/ 	.short	0x010a
        /*0a26*/ 	.byte	0xff
	.zero		1


	//   ....[146]....
        /*0a28*/ 	.word	0x000081e0
        /*0a2c*/ 	.word	0x00000000
        /*0a30*/ 	.word	0x00000000
        /*0a34*/ 	.short	0x010a
        /*0a36*/ 	.byte	0xff
	.zero		1


	//   ....[147]....
        /*0a38*/ 	.word	0x00008240
        /*0a3c*/ 	.word	0x00000000
        /*0a40*/ 	.word	0x00000000
        /*0a44*/ 	.short	0x010a
        /*0a46*/ 	.byte	0xff
	.zero		1


	//   ....[148]....
        /*0a48*/ 	.word	0x000082a0
        /*0a4c*/ 	.word	0x00000000
        /*0a50*/ 	.word	0x00000000
        /*0a54*/ 	.short	0x010a
        /*0a56*/ 	.byte	0xff
	.zero		1


	//   ....[149]....
        /*0a58*/ 	.word	0x00008300
        /*0a5c*/ 	.word	0x00000000
        /*0a60*/ 	.word	0x00000000
        /*0a64*/ 	.short	0x010a
        /*0a66*/ 	.byte	0xff
	.zero		1


	//   ....[150]....
        /*0a68*/ 	.word	0x00008360
        /*0a6c*/ 	.word	0x00000000
        /*0a70*/ 	.word	0x00000000
        /*0a74*/ 	.short	0x010a
        /*0a76*/ 	.byte	0xff
	.zero		1


	//   ....[151]....
        /*0a78*/ 	.word	0x000083c0
        /*0a7c*/ 	.word	0x00000000
        /*0a80*/ 	.word	0x00000000
        /*0a84*/ 	.short	0x010a
        /*0a86*/ 	.byte	0xff
	.zero		1


	//   ....[152]....
        /*0a88*/ 	.word	0x00008420
        /*0a8c*/ 	.word	0x00000000
        /*0a90*/ 	.word	0x00000000
        /*0a94*/ 	.short	0x010a
        /*0a96*/ 	.byte	0xff
	.zero		1


	//   ....[153]....
        /*0a98*/ 	.word	0x00008480
        /*0a9c*/ 	.word	0x00000000
        /*0aa0*/ 	.word	0x00000000
        /*0aa4*/ 	.short	0x010a
        /*0aa6*/ 	.byte	0xff
	.zero		1


	//   ....[154]....
        /*0aa8*/ 	.word	0x000084e0
        /*0aac*/ 	.word	0x00000000
        /*0ab0*/ 	.word	0x00000000
        /*0ab4*/ 	.short	0x010a
        /*0ab6*/ 	.byte	0xff
	.zero		1


	//   ....[155]....
        /*0ab8*/ 	.word	0x00008540
        /*0abc*/ 	.word	0x00000000
        /*0ac0*/ 	.word	0x00000000
        /*0ac4*/ 	.short	0x010a
        /*0ac6*/ 	.byte	0xff
	.zero		1


	//   ....[156]....
        /*0ac8*/ 	.word	0x000085a0
        /*0acc*/ 	.word	0x00000000
        /*0ad0*/ 	.word	0x00000000
        /*0ad4*/ 	.short	0x010a
        /*0ad6*/ 	.byte	0xff
	.zero		1


	//   ....[157]....
        /*0ad8*/ 	.word	0x00008600
        /*0adc*/ 	.word	0x00000000
        /*0ae0*/ 	.word	0x00000000
        /*0ae4*/ 	.short	0x010a
        /*0ae6*/ 	.byte	0xff
	.zero		1


	//   ....[158]....
        /*0ae8*/ 	.word	0x00008660
        /*0aec*/ 	.word	0x00000000
        /*0af0*/ 	.word	0x00000000
        /*0af4*/ 	.short	0x010a
        /*0af6*/ 	.byte	0xff
	.zero		1


	//   ....[159]....
        /*0af8*/ 	.word	0x000086b0
        /*0afc*/ 	.word	0x00000000
        /*0b00*/ 	.word	0x000001b0
        /*0b04*/ 	.short	0x010a
        /*0b06*/ 	.byte	0xff
	.zero		1


	//   ....[160]....
        /*0b08*/ 	.word	0x00008710
        /*0b0c*/ 	.word	0x00000000
        /*0b10*/ 	.word	0x00000160
        /*0b14*/ 	.short	0x010a
        /*0b16*/ 	.byte	0xff
	.zero		1


	//   ....[161]....
        /*0b18*/ 	.word	0x00008760
        /*0b1c*/ 	.word	0x00000000
        /*0b20*/ 	.word	0x00000150
        /*0b24*/ 	.short	0x010a
        /*0b26*/ 	.byte	0xff
	.zero		1


	//   ....[162]....
        /*0b28*/ 	.word	0x000087c0
        /*0b2c*/ 	.word	0x00000000
        /*0b30*/ 	.word	0x00000160
        /*0b34*/ 	.short	0x010a
        /*0b36*/ 	.byte	0xff
	.zero		1


	//   ....[163]....
        /*0b38*/ 	.word	0x00008820
        /*0b3c*/ 	.word	0x00000004
        /*0b40*/ 	.word	0x00000008
        /*0b44*/ 	.short	0x010a
        /*0b46*/ 	.byte	0xff
	.zero		1


	//   ....[164]....
        /*0b48*/ 	.word	0x00008900
        /*0b4c*/ 	.word	0x00000002
        /*0b50*/ 	.word	0x00000008
        /*0b54*/ 	.short	0x010a
        /*0b56*/ 	.byte	0xff
	.zero		1


	//   ....[165]....
        /*0b58*/ 	.word	0x00008950
        /*0b5c*/ 	.word	0x00000000
        /*0b60*/ 	.word	0x00000150
        /*0b64*/ 	.short	0x010a
        /*0b66*/ 	.byte	0xff
	.zero		1


	//   ....[166]....
        /*0b68*/ 	.word	0x000089b0
        /*0b6c*/ 	.word	0x00000000
        /*0b70*/ 	.word	0x00000190
        /*0b74*/ 	.short	0x010a
        /*0b76*/ 	.byte	0xff
	.zero		1


	//   ....[167]....
        /*0b78*/ 	.word	0x00008a10
        /*0b7c*/ 	.word	0x00000000
        /*0b80*/ 	.word	0x00000000
        /*0b84*/ 	.short	0x010a
        /*0b86*/ 	.byte	0xff
	.zero		1


	//   ....[168]....
        /*0b88*/ 	.word	0x00008a70
        /*0b8c*/ 	.word	0x00000000
        /*0b90*/ 	.word	0x00000000
        /*0b94*/ 	.short	0x010a
        /*0b96*/ 	.byte	0xff
	.zero		1


	//   ....[169]....
        /*0b98*/ 	.word	0x00008ad0
        /*0b9c*/ 	.word	0x00000000
        /*0ba0*/ 	.word	0x00000000
        /*0ba4*/ 	.short	0x010a
        /*0ba6*/ 	.byte	0xff
	.zero		1


	//   ....[170]....
        /*0ba8*/ 	.word	0x00008b30
        /*0bac*/ 	.word	0x00000000
        /*0bb0*/ 	.word	0x00000000
        /*0bb4*/ 	.short	0x010a
        /*0bb6*/ 	.byte	0xff
	.zero		1


	//   ....[171]....
        /*0bb8*/ 	.word	0x00008b90
        /*0bbc*/ 	.word	0x00000000
        /*0bc0*/ 	.word	0x000001d0
        /*0bc4*/ 	.short	0x010a
        /*0bc6*/ 	.byte	0xff
	.zero		1


	//   ....[172]....
        /*0bc8*/ 	.word	0x00008be0
        /*0bcc*/ 	.word	0x00000000
        /*0bd0*/ 	.word	0x00000150
        /*0bd4*/ 	.short	0x010a
        /*0bd6*/ 	.byte	0xff
	.zero		1


	//   ....[173]....
        /*0bd8*/ 	.word	0x00008c40
        /*0bdc*/ 	.word	0x00000000
        /*0be0*/ 	.word	0x00000148
        /*0be4*/ 	.short	0x010a
        /*0be6*/ 	.byte	0xff
	.zero		1


	//   ....[174]....
        /*0be8*/ 	.word	0x00008ca0
        /*0bec*/ 	.word	0x00000000
        /*0bf0*/ 	.word	0x00000128
        /*0bf4*/ 	.short	0x010a
        /*0bf6*/ 	.byte	0xff
	.zero		1


	//   ....[175]....
        /*0bf8*/ 	.word	0x00008d00
        /*0bfc*/ 	.word	0x00000003
        /*0c00*/ 	.word	0x00000128
        /*0c04*/ 	.short	0x010a
        /*0c06*/ 	.byte	0xff
	.zero		1


	//   ....[176]....
        /*0c08*/ 	.word	0x00008d60
        /*0c0c*/ 	.word	0x00000000
        /*0c10*/ 	.word	0x00000000
        /*0c14*/ 	.short	0x010a
        /*0c16*/ 	.byte	0xff
	.zero		1


	//   ....[177]....
        /*0c18*/ 	.word	0x00008dc0
        /*0c1c*/ 	.word	0x00000000
        /*0c20*/ 	.word	0x00000000
        /*0c24*/ 	.short	0x010a
        /*0c26*/ 	.byte	0xff
	.zero		1


	//   ....[178]....
        /*0c28*/ 	.word	0x00008e10
        /*0c2c*/ 	.word	0x00000000
        /*0c30*/ 	.word	0x00000150
        /*0c34*/ 	.short	0x010a
        /*0c36*/ 	.byte	0xff
	.zero		1


	//   ....[179]....
        /*0c38*/ 	.word	0x00008e60
        /*0c3c*/ 	.word	0x00000000
        /*0c40*/ 	.word	0x00000110
        /*0c44*/ 	.short	0x010a
        /*0c46*/ 	.byte	0xff
	.zero		1


	//   ....[180]....
        /*0c48*/ 	.word	0x00008eb0
        /*0c4c*/ 	.word	0x00000053
        /*0c50*/ 	.word	0x00000170
        /*0c54*/ 	.short	0x010a
        /*0c56*/ 	.byte	0xff
	.zero		1


	//   ....[181]....
        /*0c58*/ 	.word	0x00008f00
        /*0c5c*/ 	.word	0x00000002
        /*0c60*/ 	.word	0x00000110
        /*0c64*/ 	.short	0x010a
        /*0c66*/ 	.byte	0xff
	.zero		1


	//----- nvinfo : EIATTR_NUM_MBARRIERS
	.align		4
.L_47:
        /*0c68*/ 	.byte	0x03, 0x38
        /*0c6a*/ 	.short	0x003b


	//----- nvinfo : EIATTR_EXIT_INSTR_OFFSETS
	.align		4
        /*0c6c*/ 	.byte	0x04, 0x1c
        /*0c6e*/ 	.short	(.L_49 - .L_48)


	//   ....[0]....
.L_48:
        /*0c70*/ 	.word	0x00003100


	//   ....[1]....
        /*0c74*/ 	.word	0x00003600


	//   ....[2]....
        /*0c78*/ 	.word	0x00003660


	//   ....[3]....
        /*0c7c*/ 	.word	0x000049e0


	//   ....[4]....
        /*0c80*/ 	.word	0x00005990


	//   ....[5]....
        /*0c84*/ 	.word	0x000059d0


	//   ....[6]....
        /*0c88*/ 	.word	0x00007e20


	//   ....[7]....
        /*0c8c*/ 	.word	0x00007ea0


	//   ....[8]....
        /*0c90*/ 	.word	0x00007ed0


	//   ....[9]....
        /*0c94*/ 	.word	0x00007f40


	//----- nvinfo : EIATTR_MAX_THREADS
	.align		4
.L_49:
        /*0c98*/ 	.byte	0x04, 0x05
        /*0c9a*/ 	.short	(.L_51 - .L_50)
.L_50:
        /*0c9c*/ 	.word	0x00000100
        /*0ca0*/ 	.word	0x00000001
        /*0ca4*/ 	.word	0x00000001


	//----- nvinfo : EIATTR_CRS_STACK_SIZE
	.align		4
.L_51:
        /*0ca8*/ 	.byte	0x04, 0x1e
        /*0caa*/ 	.short	(.L_53 - .L_52)
.L_52:
        /*0cac*/ 	.word	0x00000000


	//----- nvinfo : EIATTR_CBANK_PARAM_SIZE
	.align		4
.L_53:
        /*0cb0*/ 	.byte	0x03, 0x19
        /*0cb2*/ 	.short	0x0800


	//----- nvinfo : EIATTR_PARAM_CBANK
	.align		4
        /*0cb4*/ 	.byte	0x04, 0x0a
        /*0cb6*/ 	.short	(.L_55 - .L_54)
	.align		4
.L_54:
        /*0cb8*/ 	.word	index@(.nv.constant0._ZN7cutlass13device_kernelINS_4gemm6kernel13GemmUniversalIN4cute5tupleIJiiiiEEENS1_10collective13CollectiveMmaINS1_35MainloopSm100TmaUmmaWarpSpecializedILi17ELi2ELi4ENS5_IJNS4_1CILi2EEENSA_ILi1EEESC_EEEEENS5_IJNSA_ILi128EEENSA_ILi64EEESG_EEENS_6half_tENS5_IJlSC_lEEESI_SJ_NS4_8TiledMMAINS4_8MMA_AtomIJNS4_26SM100_MMA_F16BF16_2x1SM_SSISI_SI_fLi128ELi64ELNS4_4UMMA5MajorE0ELSO_0ELNSN_7ScaleInE0ELSP_0EEEEEENS4_6LayoutINS5_IJSC_SC_SC_EEENS5_IJNSA_ILi0EEESU_SU_EEEEENS5_IJNS4_10UnderscoreESX_SX_EEEEENS4_18SM100_TMA_2SM_LOADENS4_14ComposedLayoutINS4_7SwizzleILi3ELi4ELi3EEENS4_18smem_ptr_flag_bitsILi16EEENSS_INS5_IJNSA_ILi8EEESG_EEENS5_IJSG_SC_EEEEEEEvNS4_8identityES10_S1A_vS1B_EENS_8epilogue10collective18CollectiveEpilogueINS1D_23Sm100TmaWarpSpecializedILi3ELi2ELi16ELb1ELb0EEEJNS5_IJSG_SG_SG_EEENS5_IJNSS_ISG_SC_EENSS_INS5_IJNSA_ILi16EEESB_EEENS5_IJSC_NSA_ILi32EEEEEEEEEEESI_SJ_SI_SJ_NS1D_6fusion15FusionCallbacksIS1H_NS1Q_13LinCombEltActINS1D_6thread4ReLuESI_fSI_fLNS_15FloatRoundStyleE2EEES1I_S1P_JEEENS4_5SM1004TMEM4LOAD26SM100_TMEM_LOAD_32dp32b16xENS4_13SM90_TMA_LOADENS11_INS12_ILi1ELi4ELi3EEES15_NSS_INS5_IJS16_S1K_EEENS5_IJS1K_SC_EEEEEEENS4_39AutoVectorizingCopyWithAssumedAlignmentILi128EEENS4_14SM90_TMA_STOREES27_S29_S29_EEEvvEEEEvNT_6ParamsE)
        /*0cbc*/ 	.short	0x0380
        /*0cbe*/ 	.short	0x0800


	//----- nvinfo : EIATTR_SW_WAR
	.align		4
.L_55:
        /*0cc0*/ 	.byte	0x04, 0x36
        /*0cc2*/ 	.short	(.L_57 - .L_56)
.L_56:
        /*0cc4*/ 	.word	0x00000008
.L_57:


//--------------------- .nv.callgraph             --------------------------
	.section	.nv.callgraph,"",@"SHT_CUDA_CALLGRAPH"
	.align	4
	.sectionentsize	8
	.align		4
        /*0000*/ 	.word	0x00000000
	.align		4
        /*0004*/ 	.word	0xffffffff
	.align		4
        /*0008*/ 	.word	index@(_ZN7cutlass13device_kernelINS_4gemm6kernel13GemmUniversalIN4cute5tupleIJiiiiEEENS1_10collective13CollectiveMmaINS1_35MainloopSm100TmaUmmaWarpSpecializedILi17ELi2ELi4ENS5_IJNS4_1CILi2EEENSA_ILi1EEESC_EEEEENS5_IJNSA_ILi128EEENSA_ILi64EEESG_EEENS_6half_tENS5_IJlSC_lEEESI_SJ_NS4_8TiledMMAINS4_8MMA_AtomIJNS4_26SM100_MMA_F16BF16_2x1SM_SSISI_SI_fLi128ELi64ELNS4_4UMMA5MajorE0ELSO_0ELNSN_7ScaleInE0ELSP_0EEEEEENS4_6LayoutINS5_IJSC_SC_SC_EEENS5_IJNSA_ILi0EEESU_SU_EEEEENS5_IJNS4_10UnderscoreESX_SX_EEEEENS4_18SM100_TMA_2SM_LOADENS4_14ComposedLayoutINS4_7SwizzleILi3ELi4ELi3EEENS4_18smem_ptr_flag_bitsILi16EEENSS_INS5_IJNSA_ILi8EEESG_EEENS5_IJSG_SC_EEEEEEEvNS4_8identityES10_S1A_vS1B_EENS_8epilogue10collective18CollectiveEpilogueINS1D_23Sm100TmaWarpSpecializedILi3ELi2ELi16ELb1ELb0EEEJNS5_IJSG_SG_SG_EEENS5_IJNSS_ISG_SC_EENSS_INS5_IJNSA_ILi16EEESB_EEENS5_IJSC_NSA_ILi32EEEEEEEEEEESI_SJ_SI_SJ_NS1D_6fusion15FusionCallbacksIS1H_NS1Q_13LinCombEltActINS1D_6thread4ReLuESI_fSI_fLNS_15FloatRoundStyleE2EEES1I_S1P_JEEENS4_5SM1004TMEM4LOAD26SM100_TMEM_LOAD_32dp32b16xENS4_13SM90_TMA_LOADENS11_INS12_ILi1ELi4ELi3EEES15_NSS_INS5_IJS16_S1K_EEENS5_IJS1K_SC_EEEEEEENS4_39AutoVectorizingCopyWithAssumedAlignmentILi128EEENS4_14SM90_TMA_STOREES27_S29_S29_EEEvvEEEEvNT_6ParamsE)
	.align		4
        /*000c*/ 	.word	index@(__assertfail)
	.align		4
        /*0010*/ 	.word	0x00000000
	.align		4
        /*0014*/ 	.word	0xfffffffe
	.align		4
        /*0018*/ 	.word	0x00000000
	.align		4
        /*001c*/ 	.word	0xfffffffd
	.align		4
        /*0020*/ 	.word	0x00000000
	.align		4
        /*0024*/ 	.word	0xfffffffc


//--------------------- .nv.constant4             --------------------------
	.section	.nv.constant4,"a",@progbits
	.align	8
	.align		8
.nv.constant4:
        /*0000*/ 	.dword	__assertfail
	.align		8
        /*0008*/ 	.dword	__unnamed_1
	.align		8
        /*0010*/ 	.dword	__unnamed_2
	.align		8
        /*0018*/ 	.dword	_ZN39_INTERNAL_29403abc_4_k_cu_1163cc8d_29114cuda3std3__45__cpo5beginE
	.align		8
        /*0020*/ 	.dword	_ZN39_INTERNAL_29403abc_4_k_cu_1163cc8d_29114cuda3std3__45__cpo3endE
	.align		8
        /*0028*/ 	.dword	_ZN39_INTERNAL_29403abc_4_k_cu_1163cc8d_29114cuda3std3__45__cpo6cbeginE
	.align		8
        /*0030*/ 	.dword	_ZN39_INTERNAL_29403abc_4_k_cu_1163cc8d_29114cuda3std3__45__cpo4cendE
	.align		8
        /*0038*/ 	.dword	_ZN39_INTERNAL_29403abc_4_k_cu_1163cc8d_29114cuda3std3__441_GLOBAL__N__29403abc_4_k_cu_1163cc8d_29116ignoreE
	.align		8
        /*0040*/ 	.dword	_ZN39_INTERNAL_29403abc_4_k_cu_1163cc8d_29114cuda3std3__419piecewise_constructE
	.align		8
        /*0048*/ 	.dword	_ZN39_INTERNAL_29403abc_4_k_cu_1163cc8d_29114cuda3std3__48in_placeE
	.align		8
        /*0050*/ 	.dword	_ZN39_INTERNAL_29403abc_4_k_cu_1163cc8d_29114cuda3std6ranges3__45__cpo4swapE
	.align		8
        /*0058*/ 	.dword	_ZN39_INTERNAL_29403abc_4_k_cu_1163cc8d_29114cuda3std6ranges3__45__cpo9iter_moveE
	.align		8
        /*0060*/ 	.dword	_ZN39_INTERNAL_29403abc_4_k_cu_1163cc8d_29114cute7productE
	.align		8
        /*0068*/ 	.dword	_ZN39_INTERNAL_29403abc_4_k_cu_1163cc8d_29114cute1_E
	.align		8
        /*0070*/ 	.dword	$str$25
	.align		8
        /*0078*/ 	.dword	$str$26
	.align		8
        /*0080*/ 	.dword	$str$27
	.align		8
        /*0088*/ 	.dword	$str$28


//--------------------- .text._ZN7cutlass13device_kernelINS_4gemm6kernel13GemmUniversalIN4cute5tupleIJiiiiEEENS1_10collective13CollectiveMmaINS1_35MainloopSm100TmaUmmaWarpSpecializedILi17ELi2ELi4ENS5_IJNS4_1CILi2EEENSA_ILi1EEESC_EEEEENS5_IJNSA_ILi128EEENSA_ILi64EEESG_EEENS_6half_tENS5_IJlSC_lEEESI_SJ_NS4_8TiledMMAINS4_8MMA_AtomIJNS4_26SM100_MMA_F16BF16_2x1SM_SSISI_SI_fLi128ELi64ELNS4_4UMMA5MajorE0ELSO_0ELNSN_7ScaleInE0ELSP_0EEEEEENS4_6LayoutINS5_IJSC_SC_SC_EEENS5_IJNSA_ILi0EEESU_SU_EEEEENS5_IJNS4_10UnderscoreESX_SX_EEEEENS4_18SM100_TMA_2SM_LOADENS4_14ComposedLayoutINS4_7SwizzleILi3ELi4ELi3EEENS4_18smem_ptr_flag_bitsILi16EEENSS_INS5_IJNSA_ILi8EEESG_EEENS5_IJSG_SC_EEEEEEEvNS4_8identityES10_S1A_vS1B_EENS_8epilogue10collective18CollectiveEpilogueINS1D_23Sm100TmaWarpSpecializedILi3ELi2ELi16ELb1ELb0EEEJNS5_IJSG_SG_SG_EEENS5_IJNSS_ISG_SC_EENSS_INS5_IJNSA_ILi16EEESB_EEENS5_IJSC_NSA_ILi32EEEEEEEEEEESI_SJ_SI_SJ_NS1D_6fusion15FusionCallbacksIS1H_NS1Q_13LinCombEltActINS1D_6thread4ReLuESI_fSI_fLNS_15FloatRoundStyleE2EEES1I_S1P_JEEENS4_5SM1004TMEM4LOAD26SM100_TMEM_LOAD_32dp32b16xENS4_13SM90_TMA_LOADENS11_INS12_ILi1ELi4ELi3EEES15_NSS_INS5_IJS16_S1K_EEENS5_IJS1K_SC_EEEEEEENS4_39AutoVectorizingCopyWithAssumedAlignmentILi128EEENS4_14SM90_TMA_STOREES27_S29_S29_EEEvvEEEEvNT_6ParamsE --------------------------
	.section	.text._ZN7cutlass13device_kernelINS_4gemm6kernel13GemmUniversalIN4cute5tupleIJiiiiEEENS1_10collective13CollectiveMmaINS1_35MainloopSm100TmaUmmaWarpSpecializedILi17ELi2ELi4ENS5_IJNS4_1CILi2EEENSA_ILi1EEESC_EEEEENS5_IJNSA_ILi128EEENSA_ILi64EEESG_EEENS_6half_tENS5_IJlSC_lEEESI_SJ_NS4_8TiledMMAINS4_8MMA_AtomIJNS4_26SM100_MMA_F16BF16_2x1SM_SSISI_SI_fLi128ELi64ELNS4_4UMMA5MajorE0ELSO_0ELNSN_7ScaleInE0ELSP_0EEEEEENS4_6LayoutINS5_IJSC_SC_SC_EEENS5_IJNSA_ILi0EEESU_SU_EEEEENS5_IJNS4_10UnderscoreESX_SX_EEEEENS4_18SM100_TMA_2SM_LOADENS4_14ComposedLayoutINS4_7SwizzleILi3ELi4ELi3EEENS4_18smem_ptr_flag_bitsILi16EEENSS_INS5_IJNSA_ILi8EEESG_EEENS5_IJSG_SC_EEEEEEEvNS4_8identityES10_S1A_vS1B_EENS_8epilogue10collective18CollectiveEpilogueINS1D_23Sm100TmaWarpSpecializedILi3ELi2ELi16ELb1ELb0EEEJNS5_IJSG_SG_SG_EEENS5_IJNSS_ISG_SC_EENSS_INS5_IJNSA_ILi16EEESB_EEENS5_IJSC_NSA_ILi32EEEEEEEEEEESI_SJ_SI_SJ_NS1D_6fusion15FusionCallbacksIS1H_NS1Q_13LinCombEltActINS1D_6thread4ReLuESI_fSI_fLNS_15FloatRoundStyleE2EEES1I_S1P_JEEENS4_5SM1004TMEM4LOAD26SM100_TMEM_LOAD_32dp32b16xENS4_13SM90_TMA_LOADENS11_INS12_ILi1ELi4ELi3EEES15_NSS_INS5_IJS16_S1K_EEENS5_IJS1K_SC_EEEEEEENS4_39AutoVectorizingCopyWithAssumedAlignmentILi128EEENS4_14SM90_TMA_STOREES27_S29_S29_EEEvvEEEEvNT_6ParamsE,"ax",@progbits
	.align	128
.text._ZN7cutlass13device_kernelINS_4gemm6kernel13GemmUniversalIN4cute5tupleIJiiiiEEENS1_10collective13CollectiveMmaINS1_35MainloopSm100TmaUmmaWarpSpecializedILi17ELi2ELi4ENS5_IJNS4_1CILi2EEENSA_ILi1EEESC_EEEEENS5_IJNSA_ILi128EEENSA_ILi64EEESG_EEENS_6half_tENS5_IJlSC_lEEESI_SJ_NS4_8TiledMMAINS4_8MMA_AtomIJNS4_26SM100_MMA_F16BF16_2x1SM_SSISI_SI_fLi128ELi64ELNS4_4UMMA5MajorE0ELSO_0ELNSN_7ScaleInE0ELSP_0EEEEEENS4_6LayoutINS5_IJSC_SC_SC_EEENS5_IJNSA_ILi0EEESU_SU_EEEEENS5_IJNS4_10UnderscoreESX_SX_EEEEENS4_18SM100_TMA_2SM_LOADENS4_14ComposedLayoutINS4_7SwizzleILi3ELi4ELi3EEENS4_18smem_ptr_flag_bitsILi16EEENSS_INS5_IJNSA_ILi8EEESG_EEENS5_IJSG_SC_EEEEEEEvNS4_8identityES10_S1A_vS1B_EENS_8epilogue10collective18CollectiveEpilogueINS1D_23Sm100TmaWarpSpecializedILi3ELi2ELi16ELb1ELb0EEEJNS5_IJSG_SG_SG_EEENS5_IJNSS_ISG_SC_EENSS_INS5_IJNSA_ILi16EEESB_EEENS5_IJSC_NSA_ILi32EEEEEEEEEEESI_SJ_SI_SJ_NS1D_6fusion15FusionCallbacksIS1H_NS1Q_13LinCombEltActINS1D_6thread4ReLuESI_fSI_fLNS_15FloatRoundStyleE2EEES1I_S1P_JEEENS4_5SM1004TMEM4LOAD26SM100_TMEM_LOAD_32dp32b16xENS4_13SM90_TMA_LOADENS11_INS12_ILi1ELi4ELi3EEES15_NSS_INS5_IJS16_S1K_EEENS5_IJS1K_SC_EEEEEEENS4_39AutoVectorizingCopyWithAssumedAlignmentILi128EEENS4_14SM90_TMA_STOREES27_S29_S29_EEEvvEEEEvNT_6ParamsE:
        .type           _ZN7cutlass13device_kernelINS_4gemm6kernel13GemmUniversalIN4cute5tupleIJiiiiEEENS1_10collective13CollectiveMmaINS1_35MainloopSm100TmaUmmaWarpSpecializedILi17ELi2ELi4ENS5_IJNS4_1CILi2EEENSA_ILi1EEESC_EEEEENS5_IJNSA_ILi128EEENSA_ILi64EEESG_EEENS_6half_tENS5_IJlSC_lEEESI_SJ_NS4_8TiledMMAINS4_8MMA_AtomIJNS4_26SM100_MMA_F16BF16_2x1SM_SSISI_SI_fLi128ELi64ELNS4_4UMMA5MajorE0ELSO_0ELNSN_7ScaleInE0ELSP_0EEEEEENS4_6LayoutINS5_IJSC_SC_SC_EEENS5_IJNSA_ILi0EEESU_SU_EEEEENS5_IJNS4_10UnderscoreESX_SX_EEEEENS4_18SM100_TMA_2SM_LOADENS4_14ComposedLayoutINS4_7SwizzleILi3ELi4ELi3EEENS4_18smem_ptr_flag_bitsILi16EEENSS_INS5_IJNSA_ILi8EEESG_EEENS5_IJSG_SC_EEEEEEEvNS4_8identityES10_S1A_vS1B_EENS_8epilogue10collective18CollectiveEpilogueINS1D_23Sm100TmaWarpSpecializedILi3ELi2ELi16ELb1ELb0EEEJNS5_IJSG_SG_SG_EEENS5_IJNSS_ISG_SC_EENSS_INS5_IJNSA_ILi16EEESB_EEENS5_IJSC_NSA_ILi32EEEEEEEEEEESI_SJ_SI_SJ_NS1D_6fusion15FusionCallbacksIS1H_NS1Q_13LinCombEltActINS1D_6thread4ReLuESI_fSI_fLNS_15FloatRoundStyleE2EEES1I_S1P_JEEENS4_5SM1004TMEM4LOAD26SM100_TMEM_LOAD_32dp32b16xENS4_13SM90_TMA_LOADENS11_INS12_ILi1ELi4ELi3EEES15_NSS_INS5_IJS16_S1K_EEENS5_IJS1K_SC_EEEEEEENS4_39AutoVectorizingCopyWithAssumedAlignmentILi128EEENS4_14SM90_TMA_STOREES27_S29_S29_EEEvvEEEEvNT_6ParamsE,@function
        .size           _ZN7cutlass13device_kernelINS_4gemm6kernel13GemmUniversalIN4cute5tupleIJiiiiEEENS1_10collective13CollectiveMmaINS1_35MainloopSm100TmaUmmaWarpSpecializedILi17ELi2ELi4ENS5_IJNS4_1CILi2EEENSA_ILi1EEESC_EEEEENS5_IJNSA_ILi128EEENSA_ILi64EEESG_EEENS_6half_tENS5_IJlSC_lEEESI_SJ_NS4_8TiledMMAINS4_8MMA_AtomIJNS4_26SM100_MMA_F16BF16_2x1SM_SSISI_SI_fLi128ELi64ELNS4_4UMMA5MajorE0ELSO_0ELNSN_7ScaleInE0ELSP_0EEEEEENS4_6LayoutINS5_IJSC_SC_SC_EEENS5_IJNSA_ILi0EEESU_SU_EEEEENS5_IJNS4_10UnderscoreESX_SX_EEEEENS4_18SM100_TMA_2SM_LOADENS4_14ComposedLayoutINS4_7SwizzleILi3ELi4ELi3EEENS4_18smem_ptr_flag_bitsILi16EEENSS_INS5_IJNSA_ILi8EEESG_EEENS5_IJSG_SC_EEEEEEEvNS4_8identityES10_S1A_vS1B_EENS_8epilogue10collective18CollectiveEpilogueINS1D_23Sm100TmaWarpSpecializedILi3ELi2ELi16ELb1ELb0EEEJNS5_IJSG_SG_SG_EEENS5_IJNSS_ISG_SC_EENSS_INS5_IJNSA_ILi16EEESB_EEENS5_IJSC_NSA_ILi32EEEEEEEEEEESI_SJ_SI_SJ_NS1D_6fusion15FusionCallbacksIS1H_NS1Q_13LinCombEltActINS1D_6thread4ReLuESI_fSI_fLNS_15FloatRoundStyleE2EEES1I_S1P_JEEENS4_5SM1004TMEM4LOAD26SM100_TMEM_LOAD_32dp32b16xENS4_13SM90_TMA_LOADENS11_INS12_ILi1ELi4ELi3EEES15_NSS_INS5_IJS16_S1K_EEENS5_IJS1K_SC_EEEEEEENS4_39AutoVectorizingCopyWithAssumedAlignmentILi128EEENS4_14SM90_TMA_STOREES27_S29_S29_EEEvvEEEEvNT_6ParamsE,(.L_x_216 - _ZN7cutlass13device_kernelINS_4gemm6kernel13GemmUniversalIN4cute5tupleIJiiiiEEENS1_10collective13CollectiveMmaINS1_35MainloopSm100TmaUmmaWarpSpecializedILi17ELi2ELi4ENS5_IJNS4_1CILi2EEENSA_ILi1EEESC_EEEEENS5_IJNSA_ILi128EEENSA_ILi64EEESG_EEENS_6half_tENS5_IJlSC_lEEESI_SJ_NS4_8TiledMMAINS4_8MMA_AtomIJNS4_26SM100_MMA_F16BF16_2x1SM_SSISI_SI_fLi128ELi64ELNS4_4UMMA5MajorE0ELSO_0ELNSN_7ScaleInE0ELSP_0EEEEEENS4_6LayoutINS5_IJSC_SC_SC_EEENS5_IJNSA_ILi0EEESU_SU_EEEEENS5_IJNS4_10UnderscoreESX_SX_EEEEENS4_18SM100_TMA_2SM_LOADENS4_14ComposedLayoutINS4_7SwizzleILi3ELi4ELi3EEENS4_18smem_ptr_flag_bitsILi16EEENSS_INS5_IJNSA_ILi8EEESG_EEENS5_IJSG_SC_EEEEEEEvNS4_8identityES10_S1A_vS1B_EENS_8epilogue10collective18CollectiveEpilogueINS1D_23Sm100TmaWarpSpecializedILi3ELi2ELi16ELb1ELb0EEEJNS5_IJSG_SG_SG_EEENS5_IJNSS_ISG_SC_EENSS_INS5_IJNSA_ILi16EEESB_EEENS5_IJSC_NSA_ILi32EEEEEEEEEEESI_SJ_SI_SJ_NS1D_6fusion15FusionCallbacksIS1H_NS1Q_13LinCombEltActINS1D_6thread4ReLuESI_fSI_fLNS_15FloatRoundStyleE2EEES1I_S1P_JEEENS4_5SM1004TMEM4LOAD26SM100_TMEM_LOAD_32dp32b16xENS4_13SM90_TMA_LOADENS11_INS12_ILi1ELi4ELi3EEES15_NSS_INS5_IJS16_S1K_EEENS5_IJS1K_SC_EEEEEEENS4_39AutoVectorizingCopyWithAssumedAlignmentILi128EEENS4_14SM90_TMA_STOREES27_S29_S29_EEEvvEEEEvNT_6ParamsE)
        .other          _ZN7cutlass13device_kernelINS_4gemm6kernel13GemmUniversalIN4cute5tupleIJiiiiEEENS1_10collective13CollectiveMmaINS1_35MainloopSm100TmaUmmaWarpSpecializedILi17ELi2ELi4ENS5_IJNS4_1CILi2EEENSA_ILi1EEESC_EEEEENS5_IJNSA_ILi128EEENSA_ILi64EEESG_EEENS_6half_tENS5_IJlSC_lEEESI_SJ_NS4_8TiledMMAINS4_8MMA_AtomIJNS4_26SM100_MMA_F16BF16_2x1SM_SSISI_SI_fLi128ELi64ELNS4_4UMMA5MajorE0ELSO_0ELNSN_7ScaleInE0ELSP_0EEEEEENS4_6LayoutINS5_IJSC_SC_SC_EEENS5_IJNSA_ILi0EEESU_SU_EEEEENS5_IJNS4_10UnderscoreESX_SX_EEEEENS4_18SM100_TMA_2SM_LOADENS4_14ComposedLayoutINS4_7SwizzleILi3ELi4ELi3EEENS4_18smem_ptr_flag_bitsILi16EEENSS_INS5_IJNSA_ILi8EEESG_EEENS5_IJSG_SC_EEEEEEEvNS4_8identityES10_S1A_vS1B_EENS_8epilogue10collective18CollectiveEpilogueINS1D_23Sm100TmaWarpSpecializedILi3ELi2ELi16ELb1ELb0EEEJNS5_IJSG_SG_SG_EEENS5_IJNSS_ISG_SC_EENSS_INS5_IJNSA_ILi16EEESB_EEENS5_IJSC_NSA_ILi32EEEEEEEEEEESI_SJ_SI_SJ_NS1D_6fusion15FusionCallbacksIS1H_NS1Q_13LinCombEltActINS1D_6thread4ReLuESI_fSI_fLNS_15FloatRoundStyleE2EEES1I_S1P_JEEENS4_5SM1004TMEM4LOAD26SM100_TMEM_LOAD_32dp32b16xENS4_13SM90_TMA_LOADENS11_INS12_ILi1ELi4ELi3EEES15_NSS_INS5_IJS16_S1K_EEENS5_IJS1K_SC_EEEEEEENS4_39AutoVectorizingCopyWithAssumedAlignmentILi128EEENS4_14SM90_TMA_STOREES27_S29_S29_EEEvvEEEEvNT_6ParamsE,@"STO_CUDA_ENTRY STV_DEFAULT"
_ZN7cutlass13device_kernelINS_4gemm6kernel13GemmUniversalIN4cute5tupleIJiiiiEEENS1_10collective13CollectiveMmaINS1_35MainloopSm100TmaUmmaWarpSpecializedILi17ELi2ELi4ENS5_IJNS4_1CILi2EEENSA_ILi1EEESC_EEEEENS5_IJNSA_ILi128EEENSA_ILi64EEESG_EEENS_6half_tENS5_IJlSC_lEEESI_SJ_NS4_8TiledMMAINS4_8MMA_AtomIJNS4_26SM100_MMA_F16BF16_2x1SM_SSISI_SI_fLi128ELi64ELNS4_4UMMA5MajorE0ELSO_0ELNSN_7ScaleInE0ELSP_0EEEEEENS4_6LayoutINS5_IJSC_SC_SC_EEENS5_IJNSA_ILi0EEESU_SU_EEEEENS5_IJNS4_10UnderscoreESX_SX_EEEEENS4_18SM100_TMA_2SM_LOADENS4_14ComposedLayoutINS4_7SwizzleILi3ELi4ELi3EEENS4_18smem_ptr_flag_bitsILi16EEENSS_INS5_IJNSA_ILi8EEESG_EEENS5_IJSG_SC_EEEEEEEvNS4_8identityES10_S1A_vS1B_EENS_8epilogue10collective18CollectiveEpilogueINS1D_23Sm100TmaWarpSpecializedILi3ELi2ELi16ELb1ELb0EEEJNS5_IJSG_SG_SG_EEENS5_IJNSS_ISG_SC_EENSS_INS5_IJNSA_ILi16EEESB_EEENS5_IJSC_NSA_ILi32EEEEEEEEEEESI_SJ_SI_SJ_NS1D_6fusion15FusionCallbacksIS1H_NS1Q_13LinCombEltActINS1D_6thread4ReLuESI_fSI_fLNS_15FloatRoundStyleE2EEES1I_S1P_JEEENS4_5SM1004TMEM4LOAD26SM100_TMEM_LOAD_32dp32b16xENS4_13SM90_TMA_LOADENS11_INS12_ILi1ELi4ELi3EEES15_NSS_INS5_IJS16_S1K_EEENS5_IJS1K_SC_EEEEEEENS4_39AutoVectorizingCopyWithAssumedAlignmentILi128EEENS4_14SM90_TMA_STOREES27_S29_S29_EEEvvEEEEvNT_6ParamsE:
[----:B------:R-:W1:Y:S01]  /*0000*/  LDC R1, c[0x0][0x37c] ;  /* 0x0000df00ff017b82 */ /* 0x000e620000000800 */
[----:B------:R-:W2:Y:S01]  /*0010*/  S2R R78, SR_TID.X ;  /* 0x00000000004e7919 */ /* 0x000ea20000002100 */
[----:B------:R-:W3:Y:S06]  /*0020*/  LDCU.64 UR8, c[0x0][0x890] ;  /* 0x00011200ff0877ac */ /* 0x000eec0008000a00 */
[----:B------:R-:W4:Y:S01]  /*0030*/  S2UR UR37, SR_CgaCtaId ;  /* 0x00000000002579c3 */ /* 0x000f220000008800 */
[----:B------:R-:W-:Y:S02]  /*0040*/  PRMT R63, RZ, 0x7610, R63 ;  /* 0x00007610ff3f7816 */ /* 0x000fe4000000003f */
[----:B------:R-:W-:Y:S01]  /*0050*/  ELECT P0, URZ, PT ;  /* 0x0000000000ff782f */ /* 0x000fe20003800000 */
[----:B------:R-:W1:Y:S01]  /*0060*/  LDCU.64 UR44, c[0x0][0x358] ;  /* 0x00006b00ff2c77ac */ /* 0x000e620008000a00 */
[----:B---3--:R-:W-:-:S04]  /*0070*/  UISETP.NE.U32.AND UP2, UPT, UR8, URZ, UPT ;  /* 0x000000ff0800728c */ /* 0x008fc8000bf45070 */
[----:B------:R-:W-:Y:S02]  /*0080*/  UISETP.NE.AND.EX UP2, UPT, UR9, URZ, UPT, UP2 ;  /* 0x000000ff0900728c */ /* 0x000fe4000bf45320 */
[----:B----4-:R-:W-:Y:S02]  /*0090*/  ULOP3.LUT UR5, UR37, 0x1, URZ, 0xc0, !UPT ;  /* 0x0000000125057892 */ /* 0x010fe4000f8ec0ff */
[----:B------:R-:W-:Y:S01]  /*00a0*/  ULOP3.LUT UR4, UR37, 0x1, URZ, 0x3c, !UPT ;  /* 0x0000000125047892 */ /* 0x000fe2000f8e3cff */
[----:B--2---:R-:W-:-:S05]  /*00b0*/  SHF.R.U32.HI R74, RZ, 0x5, R78 ;  /* 0x00000005ff4a7819 */ /* 0x004fca000001164e */
[----:B------:R-:W2:Y:S02]  /*00c0*/  SHFL.IDX PT, R0, R74, RZ, 0x1f ;  /* 0x00001fff4a007589 */ /* 0x000ea400000e0000 */
[----:B--2---:R-:W-:Y:S01]  /*00d0*/  R2UR UR10, R0 ;  /* 0x00000000000a72ca */ /* 0x004fe200000e0000 */
[----:B-1----:R-:W-:Y:S05]  /*00e0*/  BRA.U UP2, `(.L_x_0) ;  /* 0x00000001022c7547 */ /* 0x002fea000b800000 */
[----:B------:R-:W1:Y:S02]  /*00f0*/  LDCU.64 UR6, c[0x0][0x888] ;  /* 0x00011100ff0677ac */ /* 0x000e640008000a00 */
[----:B-1----:R-:W-:-:S04]  /*0100*/  UISETP.NE.U32.AND UP0, UPT, UR6, URZ, UPT ;  /* 0x000000ff0600728c */ /* 0x002fc8000bf05070 */
[----:B------:R-:W-:-:S09]  /*0110*/  UISETP.NE.AND.EX UP0, UPT, UR7, URZ, UPT, UP0 ;  /* 0x000000ff0700728c */ /* 0x000fd2000bf05300 */
[----:B------:R-:W-:Y:S05]  /*0120*/  BRA.U !UP0, `(.L_x_1) ;  /* 0x0000000108107547 */ /* 0x000fea000b800000 */
[----:B------:R-:W1:Y:S02]  /*0130*/  LDC.64 R2, c[0x0][0x888] ;  /* 0x00022200ff027b82 */ /* 0x000e640000000a00 */
[----:B-1----:R1:W5:Y:S01]  /*0140*/  LDG.E R35, desc[UR44][R2.64] ;  /* 0x0000002c02237981 */ /* 0x002362000c1e1900 */
[----:B------:R-:W-:Y:S01]  /*0150*/  HFMA2 R63, -RZ, RZ, 0, 5.9604644775390625e-08 ;  /* 0x00000001ff3f7431 */ /* 0x000fe200000001ff */
[----:B------:R-:W-:Y:S05]  /*0160*/  BRA `(.L_x_0) ;  /* 0x00000000000c7947 */ /* 0x000fea0003800000 */
.L_x_1:
[----:B------:R-:W1:Y:S01]  /*0170*/  LDCU UR6, c[0x0][0x880] ;  /* 0x00011000ff0677ac */ /* 0x000e620008000800 */
[----:B------:R-:W-:Y:S01]  /*0180*/  HFMA2 R63, -RZ, RZ, 0, 5.9604644775390625e-08 ;  /* 0x00000001ff3f7431 */ /* 0x000fe200000001ff */
[----:B-1----:R-:W-:-:S07]  /*0190*/  MOV R35, UR6 ;  /* 0x0000000600237c02 */ /* 0x002fce0008000f00 */
.L_x_0:
[----:B------:R-:W2:Y:S02]  /*01a0*/  LDCU.64 UR6, c[0x0][0x8b0] ;  /* 0x00011600ff0677ac */ /* 0x000ea40008000a00 */
[----:B--2---:R-:W-:-:S04]  /*01b0*/  UISETP.NE.U32.AND UP0, UPT, UR6, URZ, UPT ;  /* 0x000000ff0600728c */ /* 0x004fc8000bf05070 */
[----:B------:R-:W-:-:S09]  /*01c0*/  UISETP.NE.AND.EX UP0, UPT, UR7, URZ, UPT, UP0 ;  /* 0x000000ff0700728c */ /* 0x000fd2000bf05300 */
[----:B------:R-:W-:Y:S05]  /*01d0*/  BRA.U UP0, `(.L_x_2) ;  /* 0x0000000100247547 */ /* 0x000fea000b800000 */
[----:B------:R-:W2:Y:S02]  /*01e0*/  LDCU.64 UR6, c[0x0][0x8a8] ;  /* 0x00011500ff0677ac */ /* 0x000ea40008000a00 */
[----:B--2---:R-:W-:-:S04]  /*01f0*/  UISETP.NE.U32.AND UP0, UPT, UR6, URZ, UPT ;  /* 0x000000ff0600728c */ /* 0x004fc8000bf05070 */
[----:B------:R-:W-:-:S09]  /*0200*/  UISETP.NE.AND.EX UP0, UPT, UR7, URZ, UPT, UP0 ;  /* 0x000000ff0700728c */ /* 0x000fd2000bf05300 */
[----:B------:R-:W-:Y:S05]  /*0210*/  BRA.U !UP0, `(.L_x_3) ;  /* 0x00000001080c7547 */ /* 0x000fea000b800000 */
[----:B------:R-:W2:Y:S02]  /*0220*/  LDC.64 R32, c[0x0][0x8a8] ;  /* 0x00022a00ff207b82 */ /* 0x000ea40000000a00 */
[----:B--2---:R2:W5:Y:S01]  /*0230*/  LDG.E R32, desc[UR44][R32.64] ;  /* 0x0000002c20207981 */ /* 0x004562000c1e1900 */
[----:B------:R-:W-:Y:S05]  /*0240*/  BRA `(.L_x_2) ;  /* 0x0000000000087947 */ /* 0x000fea0003800000 */
.L_x_3:
[----:B------:R-:W2:Y:S02]  /*0250*/  LDCU UR6, c[0x0][0x8a0] ;  /* 0x00011400ff0677ac */ /* 0x000ea40008000800 */
[----:B--2---:R-:W-:Y:S02]  /*0260*/  MOV R32, UR6 ;  /* 0x0000000600207c02 */ /* 0x004fe40008000f00 */
.L_x_2:
[----:B------:R-:W-:Y:S01]  /*0270*/  IMAD.U32 R0, RZ, RZ, UR10 ;  /* 0x0000000aff007e24 */ /* 0x000fe2000f8e00ff */
[----:B------:R-:W-:Y:S04]  /*0280*/  BSSY.RECONVERGENT B0, `(.L_x_4) ;  /* 0x000000c000007945 */ /* 0x000fe80003800200 */
[C---:B------:R-:W-:Y:S02]  /*0290*/  ISETP.NE.OR P2, PT, R0.reuse, 0x1, !P0 ;  /* 0x000000010000780c */ /* 0x040fe40004745670 */
[----:B------:R-:W-:-:S11]  /*02a0*/  ISETP.NE.OR P1, PT, R0, 0x3, !P0 ;  /* 0x000000030000780c */ /* 0x000fd60004725670 */
[----:B------:R-:W-:Y:S05]  /*02b0*/  @P2 BRA `(.L_x_5) ;  /* 0x0000000000202947 */ /* 0x000fea0003800000 */
[----:B------:R-:W3:Y:S02]  /*02c0*/  LDCU.64 UR6, c[0x0][0x348] ;  /* 0x00006900ff0677ac */ /* 0x000ee40008000a00 */
[----:B---3--:R-:W-:Y:S02]  /*02d0*/  UIADD3 UR12, UP1, UPT, UR6, 0x80, URZ ;  /* 0x00000080060c7890 */ /* 0x008fe4000ff3e0ff */
[----:B------:R-:W-:Y:S02]  /*02e0*/  UIADD3 UR6, UP0, UPT, UR6, 0x180, URZ ;  /* 0x0000018006067890 */ /* 0x000fe4000ff1e0ff */
[----:B------:R-:W-:Y:S02]  /*02f0*/  UIADD3.X UR13, UPT, UPT, URZ, UR7, URZ, UP1, !UPT ;  /* 0x00000007ff0d7290 */ /* 0x000fe40008ffe4ff */
[----:B------:R-:W-:-:S07]  /*0300*/  UIADD3.X UR7, UPT, UPT, URZ, UR7, URZ, UP0, !UPT ;  /* 0x00000007ff077290 */ /* 0x000fce00087fe4ff */
[----:B------:R3:W-:Y:S02]  /*0310*/  UTMACCTL.PF [UR12] ;  /* 0x000000000c0079b9 */ /* 0x0007e40008040000 */
[----:B------:R3:W-:Y:S02]  /*0320*/  UTMACCTL.PF [UR6] ;  /* 0x00000000060079b9 */ /* 0x0007e40008040000 */
[----:B---3--:R-:W-:Y:S01]  /*0330*/  NOP ;  /* 0x0000000000007918 */ /* 0x008fe20000000000 */
.L_x_5:
[----:B------:R-:W-:Y:S05]  /*0340*/  BSYNC.RECONVERGENT B0 ;  /* 0x0000000000007941 */ /* 0x000fea0003800200 */
.L_x_4:
[----:B------:R-:W-:Y:S04]  /*0350*/  BSSY.RECONVERGENT B0, `(.L_x_6) ;  /* 0x000000a000007945 */ /* 0x000fe80003800200 */
        /* <DEDUP_REMOVED lines=9> */
.L_x_7:
[----:B------:R-:W-:Y:S05]  /*03f0*/  BSYNC.RECONVERGENT B0 ;  /* 0x0000000000007941 */ /* 0x000fea0003800200 */
.L_x_6:
[----:B------:R-:W3:Y:S01]  /*0400*/  LDCU.64 UR6, c[0x0][0x888] ;  /* 0x00011100ff0677ac */ /* 0x000ee20008000a00 */
[----:B------:R-:W-:Y:S02]  /*0410*/  UISETP.EQ.U32.AND UP1, UPT, UR8, URZ, UPT ;  /* 0x000000ff0800728c */ /* 0x000fe4000bf22070 */
[----:B------:R-:W-:Y:S02]  /*0420*/  UPLOP3.LUT UP5, UPT, UPT, UPT, UPT, 0x40, 0x4 ;  /* 0x000000000004789c */ /* 0x000fe40003fae870 */
[----:B---3--:R-:W-:-:S04]  /*0430*/  UISETP.NE.U32.AND UP0, UPT, UR6, URZ, UPT ;  /* 0x000000ff0600728c */ /* 0x008fc8000bf05070 */
[----:B------:R-:W-:-:S04]  /*0440*/  UISETP.NE.AND.EX UP0, UPT, UR7, URZ, UPT, UP0 ;  /* 0x000000ff0700728c */ /* 0x000fc8000bf05300 */
[----:B------:R-:W-:-:S04]  /*0450*/  UISETP.EQ.OR.EX UP3, UPT, UR9, URZ, !UP0, UP1 ;  /* 0x000000ff0900728c */ /* 0x000fc8000c762710 */
[----:B------:R-:W-:-:S05]  /*0460*/  UP2UR UR51, UPR, URZ, 0x8 ;  /* 0x00000008ff337883 */ /* 0x000fca0008000000 */
[----:B------:R-:W-:Y:S07]  /*0470*/  BRA.U !UP3, `(.L_x_8) ;  /* 0x000000010b147547 */ /* 0x000fee000b800000 */
[----:B------:R-:W-:Y:S01]  /*0480*/  PLOP3.LUT P2, PT, PT, PT, UP2, 0x80, 0x8 ;  /* 0x000000000008781c */ /* 0x000fe20003f4f028 */
[----:B------:R-:W-:-:S12]  /*0490*/  UPLOP3.LUT UP5, UPT, UPT, UPT, UP0, 0x40, 0x4 ;  /* 0x000000000004789c */ /* 0x000fd80003fae800 */
[----:B-----5:R-:W-:-:S13]  /*04a0*/  @!P2 FSETP.EQ.AND P1, PT, R35, RZ, PT ;  /* 0x000000ff2300a20b */ /* 0x020fda0003f22000 */
[----:B------:R-:W-:Y:S01]  /*04b0*/  @!P2 VOTEU.ANY UP1, P1 ;  /* 0x0000000000ffa886 */ /* 0x000fe20000820100 */
[----:B------:R-:W-:-:S11]  /*04c0*/  @!UP2 UPLOP3.LUT UP5, UPT, UPT, UPT, UP1, 0x80, 0x8 ;  /* 0x000000000008a89c */ /* 0x000fd60003faf010 */
.L_x_8:
[----:B------:R-:W3:Y:S01]  /*04d0*/  SHFL.IDX PT, R0, R74, RZ, 0x1f ;  /* 0x00001fff4a007589 */ /* 0x000ee200000e0000 */
[----:B------:R-:W-:-:S04]  /*04e0*/  UISETP.NE.AND UP1, UPT, UR10, 0x2, UPT ;  /* 0x000000020a00788c */ /* 0x000fc8000bf25270 */
[----:B------:R-:W-:Y:S02]  /*04f0*/  UISETP.EQ.AND UP2, UPT, UR5, URZ, !UP1 ;  /* 0x000000ff0500728c */ /* 0x000fe4000cf42270 */
[----:B------:R-:W-:-:S04]  /*0500*/  USEL UR6, URZ, 0x1, UP1 ;  /* 0x00000001ff067887 */ /* 0x000fc80008800000 */
[----:B------:R-:W-:Y:S02]  /*0510*/  PLOP3.LUT P5, PT, P0, PT, UP2, 0x80, 0x8 ;  /* 0x000000000008781c */ /* 0x000fe400007af028 */
[----:B---3--:R-:W-:-:S13]  /*0520*/  ISETP.NE.AND P1, PT, R0, RZ, PT ;  /* 0x000000ff0000720c */ /* 0x008fda0003f25270 */
[----:B------:R-:W-:Y:S05]  /*0530*/  @P1 BRA `(.L_x_9) ;  /* 0x0000000000b81947 */ /* 0x000fea0003800000 */
[----:B------:R-:W-:Y:S01]  /*0540*/  ELECT P1, URZ, PT ;  /* 0x0000000000ff782f */ /* 0x000fe20003820000 */
[----:B------:R-:W-:-:S12]  /*0550*/  BSSY.RECONVERGENT B0, `(.L_x_9) ;  /* 0x000002c000007945 */ /* 0x000fd80003800200 */
[----:B------:R-:W-:Y:S05]  /*0560*/  @!P1 BRA `(.L_x_10) ;  /* 0x0000000000a89947 */ /* 0x000fea0003800000 */
[----:B------:R-:W-:Y:S01]  /*0570*/  UMOV UR8, 0x400 ;  /* 0x0000040000087882 */ /* 0x000fe20000000000 */
[----:B------:R-:W-:Y:S01]  /*0580*/  UMOV UR7, 0x1 ;  /* 0x0000000100077882 */ /* 0x000fe20000000000 */
[----:B------:R-:W-:Y:S02]  /*0590*/  ULEA UR8, UR37, UR8, 0x18 ;  /* 0x0000000825087291 */ /* 0x000fe4000f8ec0ff */
[----:B------:R-:W-:-:S04]  /*05a0*/  UIADD3 UR12, UPT, UPT, -UR7, 0x100000, URZ ;  /* 0x00100000070c7890 */ /* 0x000fc8000fffe1ff */
[----:B------:R-:W-:Y:S02]  /*05b0*/  USHF.L.U32 UR13, UR12, 0xb, URZ ;  /* 0x0000000b0c0d7899 */ /* 0x000fe400080006ff */
[----:B------:R-:W-:Y:S01]  /*05c0*/  USHF.L.U32 UR12, UR12, 0x1, URZ ;  /* 0x000000010c0c7899 */ /* 0x000fe200080006ff */
[----:B------:R-:W3:Y:S11]  /*05d0*/  FENCE.VIEW.ASYNC.S ;  /* 0x00000000000073c6 */ /* 0x000ef60000000000 */
[----:B---3--:R3:W4:Y:S01]  /*05e0*/  SYNCS.EXCH.64 URZ, [UR8], UR12 ;  /* 0x0000000c08ff75b2 */ /* 0x0087220008000100 */
[----:B------:R3:W1:Y:S01]  /*05f0*/  SYNCS.EXCH.64 URZ, [UR8+0x88], UR12 ;  /* 0x0000880c08ff75b2 */ /* 0x0006620008000100 */
        /* <DEDUP_REMOVED lines=31> */
[----:B------:R3:W1:Y:S02]  /*07f0*/  SYNCS.EXCH.64 URZ, [UR8+0x108], UR12 ;  /* 0x0001080c08ff75b2 */ /* 0x0006640008000100 */
[----:B---34-:R-:W-:Y:S01]  /*0800*/  NOP ;  /* 0x0000000000007918 */ /* 0x018fe20000000000 */
.L_x_10:
[----:B------:R-:W-:Y:S05]  /*0810*/  BSYNC.RECONVERGENT B0 ;  /* 0x0000000000007941 */ /* 0x000fea0003800200 */
.L_x_9:
[----:B------:R-:W3:Y:S01]  /*0820*/  SHFL.IDX PT, R0, R74, RZ, 0x1f ;  /* 0x00001fff4a007589 */ /* 0x000ee200000e0000 */
[----:B------:R-:W-:Y:S01]  /*0830*/  NOP ;  /* 0x0000000000007918 */ /* 0x000fe20000000000 */
[----:B---3--:R-:W-:-:S13]  /*0840*/  ISETP.NE.AND P1, PT, R0, 0x1, PT ;  /* 0x000000010000780c */ /* 0x008fda0003f25270 */
[----:B------:R-:W-:Y:S05]  /*0850*/  @P1 BRA `(.L_x_11) ;  /* 0x00000000004c1947 */ /* 0x000fea0003800000 */
[----:B------:R-:W-:Y:S01]  /*0860*/  UMOV UR9, 0x400 ;  /* 0x0000040000097882 */ /* 0x000fe20000000000 */
[----:B------:R-:W-:Y:S01]  /*0870*/  UMOV UR8, 0x20 ;  /* 0x0000002000087882 */ /* 0x000fe20000000000 */
[----:B------:R-:W-:Y:S01]  /*0880*/  UMOV UR7, 0x80 ;  /* 0x0000008000077882 */ /* 0x000fe20000000000 */
[----:B------:R-:W-:Y:S02]  /*0890*/  ULEA UR9, UR37, UR9, 0x18 ;  /* 0x0000000925097291 */ /* 0x000fe4000f8ec0ff */
[----:B------:R-:W-:-:S04]  /*08a0*/  UIADD3 UR12, UPT, UPT, -UR8, 0x100000, URZ ;  /* 0x00100000080c7890 */ /* 0x000fc8000fffe1ff */
[----:B------:R-:W-:Y:S02]  /*08b0*/  USHF.L.U32 UR13, UR12, 0xb, URZ ;  /* 0x0000000b0c0d7899 */ /* 0x000fe400080006ff */
[----:B------:R-:W-:Y:S02]  /*08c0*/  USHF.L.U32 UR12, UR12, 0x1, URZ ;  /* 0x000000010c0c7899 */ /* 0x000fe400080006ff */
[----:B------:R-:W-:-:S04]  /*08d0*/  UIADD3 UR14, UPT, UPT, -UR7, 0x100000, URZ ;  /* 0x00100000070e7890 */ /* 0x000fc8000fffe1ff */
[----:B------:R-:W-:Y:S02]  /*08e0*/  USHF.L.U32 UR15, UR14, 0xb, URZ ;  /* 0x0000000b0e0f7899 */ /* 0x000fe400080006ff */
[----:B------:R-:W-:Y:S01]  /*08f0*/  USHF.L.U32 UR14, UR14, 0x1, URZ ;  /* 0x000000010e0e7899 */ /* 0x000fe200080006ff */
[----:B------:R-:W-:Y:S01]  /*0900*/  ELECT P1, URZ, PT ;  /* 0x0000000000ff782f */ /* 0x000fe20003820000 */
[----:B------:R-:W3:Y:S02]  /*0910*/  FENCE.VIEW.ASYNC.S ;  /* 0x00000000000073c6 */ /* 0x000ee40000000000 */
[----:B---3--:R3:W4:Y:S08]  /*0920*/  SYNCS.EXCH.64 URZ, [UR9+0x110], UR12 ;  /* 0x0001100c09ff75b2 */ /* 0x0087300008000100 */
[----:B------:R3:W1:Y:S01]  /*0930*/  SYNCS.EXCH.64 URZ, [UR9+0x128], UR14 ;  /* 0x0001280e09ff75b2 */ /* 0x0006620008000100 */
[----:B------:R3:W1:Y:S01]  /*0940*/  SYNCS.EXCH.64 URZ, [UR9+0x118], UR12 ;  /* 0x0001180c09ff75b2 */ /* 0x0006620008000100 */
[----:B------:R3:W1:Y:S01]  /*0950*/  SYNCS.EXCH.64 URZ, [UR9+0x130], UR14 ;  /* 0x0001300e09ff75b2 */ /* 0x0006620008000100 */
[----:B------:R3:W1:Y:S01]  /*0960*/  SYNCS.EXCH.64 URZ, [UR9+0x120], UR12 ;  /* 0x0001200c09ff75b2 */ /* 0x0006620008000100 */
[----:B------:R3:W1:Y:S01]  /*0970*/  SYNCS.EXCH.64 URZ, [UR9+0x138], UR14 ;  /* 0x0001380e09ff75b2 */ /* 0x0006620008000100 */
[----:B------:R-:W-:Y:S01]  /*0980*/  NOP ;  /* 0x0000000000007918 */ /* 0x000fe20000000000 */
.L_x_11:
[----:B------:R-:W2:Y:S01]  /*0990*/  SHFL.IDX PT, R0, R74, RZ, 0x1f ;  /* 0x00001fff4a007589 */ /* 0x000ea200000e0000 */
[----:B------:R-:W-:Y:S01]  /*09a0*/  NOP ;  /* 0x0000000000007918 */ /* 0x000fe20000000000 */
[----:B--2---:R-:W-:-:S13]  /*09b0*/  ISETP.NE.AND P1, PT, R0, 0x3, PT ;  /* 0x000000030000780c */ /* 0x004fda0003f25270 */
[----:B------:R-:W-:Y:S05]  /*09c0*/  @P1 BRA `(.L_x_12) ;  /* 0x00000000002c1947 */ /* 0x000fea0003800000 */
[----:B------:R-:W-:Y:S01]  /*09d0*/  UMOV UR8, 0x400 ;  /* 0x0000040000087882 */ /* 0x000fe20000000000 */
[----:B------:R-:W-:Y:S01]  /*09e0*/  UMOV UR7, 0x20 ;  /* 0x0000002000077882 */ /* 0x000fe20000000000 */
[----:B------:R-:W-:Y:S02]  /*09f0*/  ULEA UR8, UR37, UR8, 0x18 ;  /* 0x0000000825087291 */ /* 0x000fe4000f8ec0ff */
[----:B---3--:R-:W-:-:S04]  /*0a00*/  UIADD3 UR12, UPT, UPT, -UR7, 0x100000, URZ ;  /* 0x00100000070c7890 */ /* 0x008fc8000fffe1ff */
[----:B------:R-:W-:Y:S02]  /*0a10*/  USHF.L.U32 UR13, UR12, 0xb, URZ ;  /* 0x0000000b0c0d7899 */ /* 0x000fe400080006ff */
[----:B------:R-:W-:Y:S01]  /*0a20*/  USHF.L.U32 UR12, UR12, 0x1, URZ ;  /* 0x000000010c0c7899 */ /* 0x000fe200080006ff */
[----:B------:R-:W-:Y:S01]  /*0a30*/  ELECT P1, URZ, PT ;  /* 0x0000000000ff782f */ /* 0x000fe20003820000 */
[----:B------:R-:W2:Y:S10]  /*0a40*/  FENCE.VIEW.ASYNC.S ;  /* 0x00000000000073c6 */ /* 0x000eb40000000000 */
[----:B--2---:R2:W3:Y:S01]  /*0a50*/  SYNCS.EXCH.64 URZ, [UR8+0x140], UR12 ;  /* 0x0001400c08ff75b2 */ /* 0x0044e20008000100 */
[----:B------:R2:W1:Y:S01]  /*0a60*/  SYNCS.EXCH.64 URZ, [UR8+0x148], UR12 ;  /* 0x0001480c08ff75b2 */ /* 0x0004620008000100 */
[----:B------:R-:W-:Y:S01]  /*0a70*/  NOP ;  /* 0x0000000000007918 */ /* 0x000fe20000000000 */
.L_x_12:
[----:B------:R-:W4:Y:S01]  /*0a80*/  SHFL.IDX PT, R0, R74, RZ, 0x1f ;  /* 0x00001fff4a007589 */ /* 0x000f2200000e0000 */
[----:B------:R-:W-:Y:S01]  /*0a90*/  NOP ;  /* 0x0000000000007918 */ /* 0x000fe20000000000 */
[----:B----4-:R-:W-:-:S13]  /*0aa0*/  ISETP.NE.AND P1, PT, R0, 0x4, PT ;  /* 0x000000040000780c */ /* 0x010fda0003f25270 */
[----:B------:R-:W-:Y:S05]  /*0ab0*/  @P1 BRA `(.L_x_13) ;  /* 0x0000000000481947 */ /* 0x000fea0003800000 */
[----:B---3--:R-:W-:Y:S01]  /*0ac0*/  UMOV UR9, 0x1a0 ;  /* 0x000001a000097882 */ /* 0x008fe20000000000 */
[----:B--2---:R-:W-:Y:S01]  /*0ad0*/  UMOV UR8, 0x400 ;  /* 0x0000040000087882 */ /* 0x004fe20000000000 */
[----:B------:R-:W-:Y:S01]  /*0ae0*/  USEL UR9, UR9, 0x1e0, UP5 ;  /* 0x000001e009097887 */ /* 0x000fe2000a800000 */
        /* <DEDUP_REMOVED lines=9> */
[----:B------:R-:W2:Y:S02]  /*0b80*/  FENCE.VIEW.ASYNC.S ;  /* 0x00000000000073c6 */ /* 0x000ea40000000000 */
[----:B--2---:R4:W2:Y:S08]  /*0b90*/  SYNCS.EXCH.64 URZ, [UR8+0x150], UR12 ;  /* 0x0001500c08ff75b2 */ /* 0x0048b00008000100 */
[----:B------:R4:W3:Y:S01]  /*0ba0*/  SYNCS.EXCH.64 URZ, [UR8+0x160], UR14 ;  /* 0x0001600e08ff75b2 */ /* 0x0008e20008000100 */
[----:B------:R4:W1:Y:S01]  /*0bb0*/  SYNCS.EXCH.64 URZ, [UR8+0x158], UR12 ;  /* 0x0001580c08ff75b2 */ /* 0x0008620008000100 */
[----:B------:R4:W1:Y:S02]  /*0bc0*/  SYNCS.EXCH.64 URZ, [UR8+0x168], UR14 ;  /* 0x0001680e08ff75b2 */ /* 0x0008640008000100 */
[----:B----4-:R-:W-:Y:S01]  /*0bd0*/  NOP ;  /* 0x0000000000007918 */ /* 0x010fe20000000000 */
.L_x_13:
[----:B------:R-:W4:Y:S01]  /*0be0*/  SHFL.IDX PT, R0, R74, RZ, 0x1f ;  /* 0x00001fff4a007589 */ /* 0x000f2200000e0000 */
[----:B------:R-:W-:Y:S01]  /*0bf0*/  NOP ;  /* 0x0000000000007918 */ /* 0x000fe20000000000 */
[----:B----4-:R-:W-:-:S13]  /*0c00*/  ISETP.NE.AND P1, PT, R0, 0x5, PT ;  /* 0x000000050000780c */ /* 0x010fda0003f25270 */
[----:B------:R-:W-:Y:S05]  /*0c10*/  @P1 BRA `(.L_x_14) ;  /* 0x0000000000541947 */ /* 0x000fea0003800000 */
[----:B---3--:R-:W-:Y:S01]  /*0c20*/  UMOV UR9, 0x400 ;  /* 0x0000040000097882 */ /* 0x008fe20000000000 */
[----:B--2---:R-:W-:Y:S01]  /*0c30*/  UMOV UR8, 0x1 ;  /* 0x0000000100087882 */ /* 0x004fe20000000000 */
        /* <DEDUP_REMOVED lines=13> */
[----:B------:R4:W1:Y:S01]  /*0d10*/  SYNCS.EXCH.64 URZ, [UR9+0x198], UR14 ;  /* 0x0001980e09ff75b2 */ /* 0x0008620008000100 */
[----:B------:R4:W1:Y:S01]  /*0d20*/  SYNCS.EXCH.64 URZ, [UR9+0x180], UR12 ;  /* 0x0001800c09ff75b2 */ /* 0x0008620008000100 */
[----:B------:R4:W1:Y:S01]  /*0d30*/  SYNCS.EXCH.64 URZ, [UR9+0x1a0], UR14 ;  /* 0x0001a00e09ff75b2 */ /* 0x0008620008000100 */
[----:B------:R4:W1:Y:S01]  /*0d40*/  SYNCS.EXCH.64 URZ, [UR9+0x188], UR12 ;  /* 0x0001880c09ff75b2 */ /* 0x0008620008000100 */
[----:B------:R4:W1:Y:S02]  /*0d50*/  SYNCS.EXCH.64 URZ, [UR9+0x1a8], UR14 ;  /* 0x0001a80e09ff75b2 */ /* 0x0008640008000100 */
[----:B----4-:R-:W-:Y:S01]  /*0d60*/  NOP ;  /* 0x0000000000007918 */ /* 0x010fe20000000000 */
.L_x_14:
[----:B------:R-:W4:Y:S01]  /*0d70*/  SHFL.IDX PT, R0, R74, RZ, 0x1f ;  /* 0x00001fff4a007589 */ /* 0x000f2200000e0000 */
[----:B------:R-:W-:Y:S01]  /*0d80*/  ISETP.NE.OR P0, PT, RZ, UR10, !P0 ;  /* 0x0000000aff007c0c */ /* 0x000fe2000c705670 */
[----:B------:R-:W-:Y:S01]  /*0d90*/  NOP ;  /* 0x0000000000007918 */ /* 0x000fe20000000000 */
[----:B----4-:R-:W-:-:S13]  /*0da0*/  ISETP.NE.AND P1, PT, R0, 0x3, PT ;  /* 0x000000030000780c */ /* 0x010fda0003f25270 */
[----:B------:R-:W-:Y:S05]  /*0db0*/  @P1 BRA `(.L_x_15) ;  /* 0x0000000000341947 */ /* 0x000fea0003800000 */
[----:B--2---:R-:W-:Y:S01]  /*0dc0*/  UMOV UR8, 0x400 ;  /* 0x0000040000087882 */ /* 0x004fe20000000000 */
[----:B------:R-:W-:Y:S01]  /*0dd0*/  UMOV UR7, 0x20 ;  /* 0x0000002000077882 */ /* 0x000fe20000000000 */
[----:B------:R-:W-:Y:S02]  /*0de0*/  ULEA UR8, UR37, UR8, 0x18 ;  /* 0x0000000825087291 */ /* 0x000fe4000f8ec0ff */
[----:B---3--:R-:W-:-:S04]  /*0df0*/  UIADD3 UR12, UPT, UPT, -UR7, 0x100000, URZ ;  /* 0x00100000070c7890 */ /* 0x008fc8000fffe1ff */
[----:B------:R-:W-:Y:S02]  /*0e00*/  USHF.L.U32 UR13, UR12, 0xb, URZ ;  /* 0x0000000b0c0d7899 */ /* 0x000fe400080006ff */
[----:B------:R-:W-:Y:S01]  /*0e10*/  USHF.L.U32 UR12, UR12, 0x1, URZ ;  /* 0x000000010c0c7899 */ /* 0x000fe200080006ff */
[----:B------:R-:W-:Y:S01]  /*0e20*/  ELECT P1, URZ, PT ;  /* 0x0000000000ff782f */ /* 0x000fe20003820000 */
[----:B------:R-:W2:Y:S10]  /*0e30*/  FENCE.VIEW.ASYNC.S ;  /* 0x00000000000073c6 */ /* 0x000eb40000000000 */
[----:B--2---:R4:W2:Y:S01]  /*0e40*/  SYNCS.EXCH.64 URZ, [UR8+0x1b0], UR12 ;  /* 0x0001b00c08ff75b2 */ /* 0x0048a20008000100 */
[----:B------:R4:W3:Y:S01]  /*0e50*/  SYNCS.EXCH.64 URZ, [UR8+0x1c0], UR12 ;  /* 0x0001c00c08ff75b2 */ /* 0x0008e20008000100 */
[----:B------:R4:W1:Y:S01]  /*0e60*/  SYNCS.EXCH.64 URZ, [UR8+0x1b8], UR12 ;  /* 0x0001b80c08ff75b2 */ /* 0x0008620008000100 */
[----:B------:R4:W1:Y:S02]  /*0e70*/  SYNCS.EXCH.64 URZ, [UR8+0x1c8], UR12 ;  /* 0x0001c80c08ff75b2 */ /* 0x0008640008000100 */
[----:B----4-:R-:W-:Y:S01]  /*0e80*/  NOP ;  /* 0x0000000000007918 */ /* 0x010fe20000000000 */
.L_x_15:
[----:B------:R-:W-:Y:S01]  /*0e90*/  VOTEU.ALL UP1, P0 ;  /* 0x0000000000ff7886 */ /* 0x000fe20000020000 */
[----:B--2---:R-:W2:Y:S01]  /*0ea0*/  LDCU UR8, c[0x0][0x36c] ;  /* 0x00006d80ff0877ac */ /* 0x004ea20008000800 */
[----:B------:R-:W-:Y:S01]  /*0eb0*/  NOP ;  /* 0x0000000000007918 */ /* 0x000fe20000000000 */
[----:B------:R-:W-:Y:S01]  /*0ec0*/  LOP3.LUT R10, R78, 0x1f, RZ, 0xc0, !PT ;  /* 0x0000001f4e0a7812 */ /* 0x000fe200078ec0ff */
[----:B---3--:R-:W-:Y:S01]  /*0ed0*/  UMOV UR12, 0x20 ;  /* 0x00000020000c7882 */ /* 0x008fe20000000000 */
[----:B------:R-:W-:Y:S01]  /*0ee0*/  @!UP1 UMOV UR7, 0x400 ;  /* 0x0000040000079882 */ /* 0x000fe20000000000 */
[----:B------:R-:W-:-:S04]  /*0ef0*/  @!UP1 UIADD3 UR12, UPT, UPT, -UR12, 0x100000, URZ ;  /* 0x001000000c0c9890 */ /* 0x000fc8000fffe1ff */
[----:B------:R-:W-:Y:S02]  /*0f00*/  @!UP1 USHF.L.U32 UR13, UR12, 0xb, URZ ;  /* 0x0000000b0c0d9899 */ /* 0x000fe400080006ff */
[----:B------:R-:W-:Y:S02]  /*0f10*/  @!UP1 USHF.L.U32 UR12, UR12, 0x1, URZ ;  /* 0x000000010c0c9899 */ /* 0x000fe400080006ff */
[----:B------:R-:W-:Y:S01]  /*0f20*/  @!UP1 ULEA UR7, UR37, UR7, 0x18 ;  /* 0x0000000725079291 */ /* 0x000fe2000f8ec0ff */
[----:B------:R-:W-:Y:S01]  /*0f30*/  VOTEU.ALL UP1, P0 ;  /* 0x0000000000ff7886 */ /* 0x000fe20000020000 */
[----:B------:R-:W-:Y:S01]  /*0f40*/  UISETP.NE.AND UP4, UPT, UR10, URZ, UPT ;  /* 0x000000ff0a00728c */ /* 0x000fe2000bf85270 */
[----:B------:R-:W3:Y:S09]  /*0f50*/  FENCE.VIEW.ASYNC.S ;  /* 0x00000000000073c6 */ /* 0x000ef20000000000 */
[----:B---3--:R3:W4:Y:S01]  /*0f60*/  @!UP1 SYNCS.EXCH.64 URZ, [UR7+0x1d0], UR12 ;  /* 0x0001d00c07ff95b2 */ /* 0x0087220008000100 */
[----:B--2---:R-:W-:-:S09]  /*0f70*/  UISETP.EQ.U32.AND UP1, UPT, UR8, 0x1, UPT ;  /* 0x000000010800788c */ /* 0x004fd2000bf22070 */
[----:B------:R-:W-:Y:S05]  /*0f80*/  BRA.U !UP1, `(.L_x_16) ;  /* 0x0000000109087547 */ /* 0x000fea000b800000 */
[----:B-1--4-:R-:W-:Y:S01]  /*0f90*/  UCGABAR_ARV ;  /* 0x00000000000079c7 */ /* 0x012fe20008000000 */
[----:B------:R-:W-:Y:S05]  /*0fa0*/  BRA `(.L_x_17) ;  /* 0x0000000000047947 */ /* 0x000fea0003800000 */
.L_x_16:
[----:B-1--4-:R-:W-:Y:S01]  /*0fb0*/  NOP ;  /* 0x0000000000007918 */ /* 0x012fe20000000000 */
.L_x_17:
[----:B------:R-:W1:Y:S01]  /*0fc0*/  S2R R11, SR_CTAID.X ;  /* 0x00000000000b7919 */ /* 0x000e620000002500 */
[----:B------:R-:W-:-:S05]  /*0fd0*/  CS2R.32 R64, SR_CgaSize ;  /* 0x0000000000407805 */ /* 0x000fca0000008a00 */
[----:B------:R-:W-:-:S05]  /*0fe0*/  IMAD R64, R64, -0xa0, RZ ;  /* 0xffffff6040407824 */ /* 0x000fca00078e02ff */
[----:B------:R-:W-:-:S14]  /*0ff0*/  R2UR UR8, R64 ;  /* 0x00000000400872ca */ /* 0x000fdc00000e0000 */
[----:B------:R-:W2:Y:S01]  /*1000*/  LDCU UR8, c[0x0][UR8+0x2b0] ;  /* 0x00005600080877ac */ /* 0x000ea20008000800 */
[----:B------:R-:W-:-:S05]  /*1010*/  CS2R.32 R0, SR_CgaSize ;  /* 0x0000000000007805 */ /* 0x000fca0000008a00 */
[----:B------:R-:W-:-:S06]  /*1020*/  IMAD R0, R0, -0xa0, RZ ;  /* 0xffffff6000007824 */ /* 0x000fcc00078e02ff */
[----:B------:R-:W4:Y:S01]  /*1030*/  LDC R0, c[0x0][R0+0x2a0] ;  /* 0x0000a80000007b82 */ /* 0x000f220000000800 */
[----:B------:R-:W-:Y:S01]  /*1040*/  PRMT R8, RZ, 0x7610, R8 ;  /* 0x00007610ff087816 */ /* 0x000fe20000000008 */
[----:B------:R-:W2:Y:S01]  /*1050*/  S2R R20, SR_CTAID.Y ;  /* 0x0000000000147919 */ /* 0x000ea20000002600 */
[----:B------:R-:W-:-:S05]  /*1060*/  CS2R.32 R64, SR_CgaSize ;  /* 0x0000000000407805 */ /* 0x000fca0000008a00 */
[----:B------:R-:W-:-:S05]  /*1070*/  IMAD R64, R64, -0xa0, RZ ;  /* 0xffffff6040407824 */ /* 0x000fca00078e02ff */
[----:B---3--:R-:W-:-:S14]  /*1080*/  R2UR UR7, R64 ;  /* 0x00000000400772ca */ /* 0x008fdc00000e0000 */
[----:B------:R-:W3:Y:S01]  /*1090*/  LDCU UR7, c[0x0][UR7+0x2b4] ;  /* 0x00005680070777ac */ /* 0x000ee20008000800 */
[----:B------:R-:W-:Y:S01]  /*10a0*/  UISETP.NE.AND UP2, UPT, UR10, 0x2, UPT ;  /* 0x000000020a00788c */ /* 0x000fe2000bf45270 */
[----:B------:R-:W2:Y:S01]  /*10b0*/  LDC R9, c[0x0][0xb24] ;  /* 0x0002c900ff097b82 */ /* 0x000ea20000000800 */
[----:B------:R-:W-:-:S05]  /*10c0*/  CS2R.32 R62, SR_CgaSize ;  /* 0x00000000003e7805 */ /* 0x000fca0000008a00 */
[----:B------:R-:W-:-:S06]  /*10d0*/  IMAD R62, R62, -0xa0, RZ ;  /* 0xffffff603e3e7824 */ /* 0x000fcc00078e02ff */
[----:B------:R-:W4:Y:S08]  /*10e0*/  LDC R62, c[0x0][R62+0x2a4] ;  /* 0x0000a9003e3e7b82 */ /* 0x000f300000000800 */
[----:B------:R-:W4:Y:S01]  /*10f0*/  LDC R26, c[0x0][0xb24] ;  /* 0x0002c900ff1a7b82 */ /* 0x000f220000000800 */
[----:B-1----:R-:W-:Y:S01]  /*1100*/  I2FP.F32.U32 R4, R11 ;  /* 0x0000000b00047245 */ /* 0x002fe20000201000 */
[----:B------:R-:W-:-:S06]  /*1110*/  IMAD.MOV.U32 R21, RZ, RZ, R11 ;  /* 0x000000ffff157224 */ /* 0x000fcc00078e000b */
[----:B------:R-:W1:Y:S01]  /*1120*/  S2UR UR36, SR_CTAID.Z ;  /* 0x00000000002479c3 */ /* 0x000e620000002700 */
[----:B--2---:R-:W-:Y:S02]  /*1130*/  ISETP.GE.AND P0, PT, R9, 0x1, PT ;  /* 0x000000010900780c */ /* 0x004fe40003f06270 */
[----:B------:R-:W-:Y:S01]  /*1140*/  I2FP.F32.U32 R2, R20 ;  /* 0x0000001400027245 */ /* 0x000fe20000201000 */
[----:B------:R-:W-:-:S04]  /*1150*/  FMUL R4, R4, UR8 ;  /* 0x0000000804047c20 */ /* 0x000fc80008400000 */
[----:B---3--:R-:W-:Y:S01]  /*1160*/  FMUL R2, R2, UR7 ;  /* 0x0000000702027c20 */ /* 0x008fe20008400000 */
[----:B------:R-:W2:Y:S01]  /*1170*/  F2I.U32.TRUNC.NTZ R64, R4 ;  /* 0x0000000400407305 */ /* 0x000ea2000020f000 */
[----:B------:R-:W3:Y:S07]  /*1180*/  LDCU UR7, c[0x0][0xb30] ;  /* 0x00016600ff0777ac */ /* 0x000eee0008000800 */
[----:B------:R-:W1:Y:S01]  /*1190*/  F2I.U32.TRUNC.NTZ R3, R2 ;  /* 0x0000000200037305 */ /* 0x000e62000020f000 */
[----:B--2---:R-:W-:-:S04]  /*11a0*/  IMAD.MOV R64, RZ, RZ, -R64 ;  /* 0x000000ffff407224 */ /* 0x004fc800078e0a40 */
[----:B----4-:R-:W-:Y:S01]  /*11b0*/  IMAD R64, R0, R64, R11 ;  /* 0x0000004000407224 */ /* 0x010fe200078e020b */
[----:B------:R-:W-:Y:S01]  /*11c0*/  PRMT R0, RZ, 0x7610, R0 ;  /* 0x00007610ff007816 */ /* 0x000fe20000000000 */
[----:B---3--:R-:W-:Y:S01]  /*11d0*/  UISETP.NE.AND UP3, UPT, UR7, 0x1, UPT ;  /* 0x000000010700788c */ /* 0x008fe2000bf65270 */
[----:B-1----:R-:W-:-:S05]  /*11e0*/  IADD3 R3, PT, PT, -R3, RZ, RZ ;  /* 0x000000ff03037210 */ /* 0x002fca0007ffe1ff */
[----:B------:R-:W-:Y:S01]  /*11f0*/  IMAD R62, R62, R3, R20 ;  /* 0x000000033e3e7224 */ /* 0x000fe200078e0214 */
[----:B------:R-:W-:Y:S06]  /*1200*/  BRA.U UP4, `(.L_x_18) ;  /* 0x0000000104247547 */ /* 0x000fec000b800000 */
[----:B------:R-:W-:Y:S01]  /*1210*/  ISETP.NE.AND P1, PT, R62, RZ, PT ;  /* 0x000000ff3e00720c */ /* 0x000fe20003f25270 */
[----:B------:R-:W-:Y:S01]  /*1220*/  IMAD.MOV.U32 R0, RZ, RZ, 0x3 ;  /* 0x00000003ff007424 */ /* 0x000fe200078e00ff */
[C---:B------:R-:W-:Y:S02]  /*1230*/  LOP3.LUT R3, R64.reuse, 0xfffffffe, RZ, 0xc0, !PT ;  /* 0xfffffffe40037812 */ /* 0x040fe400078ec0ff */
[----:B------:R-:W-:Y:S02]  /*1240*/  ISETP.LT.U32.OR P1, PT, R64, 0x2, !P1 ;  /* 0x000000024000780c */ /* 0x000fe40004f21470 */
[----:B------:R-:W-:Y:S02]  /*1250*/  SHF.L.U32 R0, R0, R3, RZ ;  /* 0x0000000300007219 */ /* 0x000fe400000006ff */
[----:B------:R-:W-:Y:S02]  /*1260*/  SEL R5, RZ, 0x1, !P1 ;  /* 0x00000001ff057807 */ /* 0x000fe40004800000 */
[----:B------:R-:W-:-:S05]  /*1270*/  SEL R2, RZ, 0x2, !P1 ;  /* 0x00000002ff027807 */ /* 0x000fca0004800000 */
[----:B------:R-:W-:-:S05]  /*1280*/  IMAD.IADD R2, R5, 0x1, R2 ;  /* 0x0000000105027824 */ /* 0x000fca00078e0202 */
[----:B------:R-:W-:Y:S02]  /*1290*/  PRMT R8, R2, 0x7610, R8 ;  /* 0x0000761002087816 */ /* 0x000fe40000000008 */
.L_x_18:
[----:B------:R-:W-:Y:S05]  /*12a0*/  @!P0 BRA `(.L_x_19) ;  /* 0x0000000000b88947 */ /* 0x000fea0003800000 */
[----:B------:R-:W1:Y:S01]  /*12b0*/  LDC.64 R4, c[0x0][0xb18] ;  /* 0x0002c600ff047b82 */ /* 0x000e620000000a00 */
[----:B------:R-:W-:-:S07]  /*12c0*/  ISETP.NE.AND P0, PT, R9, 0x1, PT ;  /* 0x000000010900780c */ /* 0x000fce0003f05270 */
[----:B------:R-:W2:Y:S08]  /*12d0*/  LDC R14, c[0x0][0xb0c] ;  /* 0x0002c300ff0e7b82 */ /* 0x000eb00000000800 */
[----:B------:R-:W3:Y:S08]  /*12e0*/  LDC R13, c[0x0][0x370] ;  /* 0x0000dc00ff0d7b82 */ /* 0x000ef00000000800 */
[----:B------:R-:W4:Y:S01]  /*12f0*/  LDC R16, c[0x0][0x374] ;  /* 0x0000dd00ff107b82 */ /* 0x000f220000000800 */
[----:B-1----:R-:W-:-:S07]  /*1300*/  ISETP.NE.AND P1, PT, R4, 0x1, PT ;  /* 0x000000010400780c */ /* 0x002fce0003f25270 */
[----:B------:R-:W3:Y:S01]  /*1310*/  LDC.64 R6, c[0x0][0xb10] ;  /* 0x0002c400ff067b82 */ /* 0x000ee20000000a00 */
[----:B--2---:R-:W-:-:S07]  /*1320*/  ISETP.NE.AND P2, PT, R14, 0x1, PT ;  /* 0x000000010e00780c */ /* 0x004fce0003f45270 */
[----:B------:R-:W1:Y:S08]  /*1330*/  LDC R12, c[0x0][0xb20] ;  /* 0x0002c800ff0c7b82 */ /* 0x000e700000000800 */
[----:B------:R-:W2:Y:S01]  /*1340*/  LDC.64 R2, c[0x0][0xb28] ;  /* 0x0002ca00ff027b82 */ /* 0x000ea20000000a00 */
[----:B----4-:R-:W-:-:S04]  /*1350*/  IMAD.HI.U32 R15, R16, R5, RZ ;  /* 0x00000005100f7227 */ /* 0x010fc800078e00ff */
[----:B------:R-:W-:-:S04]  /*1360*/  IMAD.HI.U32 R5, R20, R5, RZ ;  /* 0x0000000514057227 */ /* 0x000fc800078e00ff */
[----:B---3--:R-:W-:-:S04]  /*1370*/  IMAD.HI.U32 R18, R13, R6, RZ ;  /* 0x000000060d127227 */ /* 0x008fc800078e00ff */
[C---:B------:R-:W-:Y:S01]  /*1380*/  IMAD.HI.U32 R22, R11.reuse, R6, RZ ;  /* 0x000000060b167227 */ /* 0x040fe200078e00ff */
[-C--:B------:R-:W-:Y:S02]  /*1390*/  @P2 SHF.R.U32.HI R13, RZ, R7.reuse, R18 ;  /* 0x00000007ff0d2219 */ /* 0x080fe40000011612 */
[-C--:B-1----:R-:W-:Y:S02]  /*13a0*/  @P1 SHF.R.U32.HI R16, RZ, R12.reuse, R15 ;  /* 0x0000000cff101219 */ /* 0x082fe4000001160f */
[----:B------:R-:W-:Y:S02]  /*13b0*/  SHF.R.U32.HI R5, RZ, R12, R5 ;  /* 0x0000000cff057219 */ /* 0x000fe40000011605 */
[----:B------:R-:W-:Y:S02]  /*13c0*/  SHF.R.U32.HI R22, RZ, R7, R22 ;  /* 0x00000007ff167219 */ /* 0x000fe40000011616 */
[----:B------:R-:W-:Y:S01]  /*13d0*/  SEL R5, R20, R5, !P1 ;  /* 0x0000000514057207 */ /* 0x000fe20004800000 */
[----:B--2---:R-:W-:Y:S01]  /*13e0*/  IMAD.HI.U32 R18, R16, R2, RZ ;  /* 0x0000000210127227 */ /* 0x004fe200078e00ff */
[----:B------:R-:W-:-:S02]  /*13f0*/  SEL R21, R11, R22, !P2 ;  /* 0x000000160b157207 */ /* 0x000fc40005000000 */
[----:B------:R-:W-:Y:S01]  /*1400*/  IADD3 R7, PT, PT, -R5, RZ, RZ ;  /* 0x000000ff05077210 */ /* 0x000fe20007ffe1ff */
[----:B------:R-:W-:Y:S01]  /*1410*/  IMAD.HI.U32 R6, R13, R2, RZ ;  /* 0x000000020d067227 */ /* 0x000fe200078e00ff */
[----:B------:R-:W-:-:S03]  /*1420*/  @P0 SHF.R.U32.HI R16, RZ, R3, R18 ;  /* 0x00000003ff100219 */ /* 0x000fc60000011612 */
[----:B------:R-:W-:Y:S01]  /*1430*/  IMAD R7, R4, R7, R20 ;  /* 0x0000000704077224 */ /* 0x000fe200078e0214 */
[----:B------:R-:W-:Y:S01]  /*1440*/  @P0 SHF.R.U32.HI R13, RZ, R3, R6 ;  /* 0x00000003ff0d0219 */ /* 0x000fe20000011606 */
[----:B------:R-:W-:-:S04]  /*1450*/  IMAD R16, R16, R9, RZ ;  /* 0x0000000910107224 */ /* 0x000fc800078e02ff */
[----:B------:R-:W-:Y:S01]  /*1460*/  IMAD R6, R13, R9, RZ ;  /* 0x000000090d067224 */ /* 0x000fe200078e02ff */
[----:B------:R-:W-:-:S04]  /*1470*/  ISETP.GE.AND P1, PT, R5, R16, PT ;  /* 0x000000100500720c */ /* 0x000fc80003f26270 */
[----:B------:R-:W-:Y:S01]  /*1480*/  ISETP.GE.OR P1, PT, R21, R6, P1 ;  /* 0x000000061500720c */ /* 0x000fe20000f26670 */
[----:B------:R-:W-:-:S05]  /*1490*/  IMAD.HI.U32 R6, R5, R2, RZ ;  /* 0x0000000205067227 */ /* 0x000fca00078e00ff */
[----:B------:R-:W-:-:S04]  /*14a0*/  SHF.R.U32.HI R6, RZ, R3, R6 ;  /* 0x00000003ff067219 */ /* 0x000fc80000011606 */
[----:B------:R-:W-:-:S03]  /*14b0*/  SEL R6, R5, R6, !P0 ;  /* 0x0000000605067207 */ /* 0x000fc60004000000 */
[----:B------:R-:W-:Y:S01]  /*14c0*/  @!P1 IMAD.HI.U32 R12, R21, R2, RZ ;  /* 0x00000002150c9227 */ /* 0x000fe200078e00ff */
[----:B------:R-:W-:-:S04]  /*14d0*/  IADD3 R2, PT, PT, -R6, RZ, RZ ;  /* 0x000000ff06027210 */ /* 0x000fc80007ffe1ff */
[----:B------:R-:W-:Y:S01]  /*14e0*/  @!P1 SHF.R.U32.HI R12, RZ, R3, R12 ;  /* 0x00000003ff0c9219 */ /* 0x000fe2000001160c */
[----:B------:R-:W-:-:S03]  /*14f0*/  IMAD R2, R9, R2, R5 ;  /* 0x0000000209027224 */ /* 0x000fc600078e0205 */
[----:B------:R-:W-:-:S05]  /*1500*/  @!P1 SEL R3, R21, R12, !P0 ;  /* 0x0000000c15039207 */ /* 0x000fca0004000000 */
[--C-:B------:R-:W-:Y:S02]  /*1510*/  @!P1 IMAD.IADD R6, R6, 0x1, -R3.reuse ;  /* 0x0000000106069824 */ /* 0x100fe400078e0a03 */
[----:B------:R-:W-:Y:S01]  /*1520*/  @!P1 IMAD R3, R2, R13, R3 ;  /* 0x0000000d02039224 */ /* 0x000fe200078e0203 */
[----:B------:R-:W-:Y:S01]  /*1530*/  IADD3 R2, PT, PT, -R21, RZ, RZ ;  /* 0x000000ff15027210 */ /* 0x000fe20007ffe1ff */
[----:B------:R-:W-:Y:S02]  /*1540*/  @!P1 IMAD R5, R6, R9, R21 ;  /* 0x0000000906059224 */ /* 0x000fe400078e0215 */
[----:B------:R-:W-:Y:S02]  /*1550*/  @!P1 IMAD.MOV.U32 R21, RZ, RZ, R3 ;  /* 0x000000ffff159224 */ /* 0x000fe400078e0003 */
[----:B------:R-:W-:Y:S02]  /*1560*/  IMAD R2, R14, R2, R11 ;  /* 0x000000020e027224 */ /* 0x000fe400078e020b */
[----:B------:R-:W-:-:S02]  /*1570*/  IMAD R20, R5, R4, R7 ;  /* 0x0000000405147224 */ /* 0x000fc400078e0207 */
[----:B------:R-:W-:Y:S02]  /*1580*/  IMAD R21, R21, R14, R2 ;  /* 0x0000000e15157224 */ /* 0x000fe400078e0202 */
.L_x_19:
[----:B------:R-:W-:Y:S05]  /*1590*/  BRA.U UP3, `(.L_x_20) ;  /* 0x0000000103407547 */ /* 0x000fea000b800000 */
[----:B------:R-:W1:Y:S08]  /*15a0*/  LDC.64 R4, c[0x0][0xb10] ;  /* 0x0002c400ff047b82 */ /* 0x000e700000000a00 */
[----:B------:R-:W2:Y:S08]  /*15b0*/  LDC.64 R2, c[0x0][0xb18] ;  /* 0x0002c600ff027b82 */ /* 0x000eb00000000a00 */
[----:B------:R-:W3:Y:S08]  /*15c0*/  LDC R6, c[0x0][0xb20] ;  /* 0x0002c800ff067b82 */ /* 0x000ef00000000800 */
[----:B------:R-:W4:Y:S01]  /*15d0*/  LDC R12, c[0x0][0xb0c] ;  /* 0x0002c300ff0c7b82 */ /* 0x000f220000000800 */
[----:B-1----:R-:W-:-:S05]  /*15e0*/  IMAD.HI.U32 R4, R21, R4, RZ ;  /* 0x0000000415047227 */ /* 0x002fca00078e00ff */
[----:B------:R-:W-:Y:S01]  /*15f0*/  SHF.R.U32.HI R4, RZ, R5, R4 ;  /* 0x00000005ff047219 */ /* 0x000fe20000011604 */
[----:B--2---:R-:W-:Y:S01]  /*1600*/  IMAD.HI.U32 R3, R20, R3, RZ ;  /* 0x0000000314037227 */ /* 0x004fe200078e00ff */
[----:B------:R-:W-:-:S04]  /*1610*/  ISETP.NE.AND P0, PT, R2, 0x1, PT ;  /* 0x000000010200780c */ /* 0x000fc80003f05270 */
[----:B---3--:R-:W-:-:S04]  /*1620*/  SHF.R.U32.HI R3, RZ, R6, R3 ;  /* 0x00000006ff037219 */ /* 0x008fc80000011603 */
[----:B------:R-:W-:Y:S02]  /*1630*/  SEL R3, R20, R3, !P0 ;  /* 0x0000000314037207 */ /* 0x000fe40004000000 */
[----:B----4-:R-:W-:-:S04]  /*1640*/  ISETP.NE.AND P1, PT, R12, 0x1, PT ;  /* 0x000000010c00780c */ /* 0x010fc80003f25270 */
[----:B------:R-:W-:-:S05]  /*1650*/  SEL R6, R21, R4, !P1 ;  /* 0x0000000415067207 */ /* 0x000fca0004800000 */
[----:B------:R-:W-:Y:S02]  /*1660*/  IMAD.IADD R4, R3, 0x1, -R6 ;  /* 0x0000000103047824 */ /* 0x000fe400078e0a06 */
[----:B------:R-:W-:Y:S02]  /*1670*/  IMAD.IADD R3, R6, 0x1, -R3 ;  /* 0x0000000106037824 */ /* 0x000fe400078e0a03 */
[----:B------:R-:W-:Y:S02]  /*1680*/  IMAD R21, R4, R12, R21 ;  /* 0x0000000c04157224 */ /* 0x000fe400078e0215 */
[----:B------:R-:W-:Y:S02]  /*1690*/  IMAD R20, R3, R2, R20 ;  /* 0x0000000203147224 */ /* 0x000fe400078e0214 */
.L_x_20:
[----:B------:R-:W-:Y:S05]  /*16a0*/  BRA.U !UP1, `(.L_x_21) ;  /* 0x00000001090c7547 */ /* 0x000fea000b800000 */
[----:B------:R-:W-:Y:S01]  /*16b0*/  UCGABAR_WAIT ;  /* 0x0000000000007dc7 */ /* 0x000fe20008000000 */
[----:B------:R-:W-:Y:S01]  /*16c0*/  CCTL.IVALL ;  /* 0x00000000ff00798f */ /* 0x000fe20002000000 */
[----:B------:R-:W-:Y:S05]  /*16d0*/  BRA `(.L_x_22) ;  /* 0x0000000000047947 */ /* 0x000fea0003800000 */
.L_x_21:
[----:B------:R-:W-:Y:S06]  /*16e0*/  BAR.SYNC.DEFER_BLOCKING 0x0 ;  /* 0x0000000000007b1d */ /* 0x000fec0000010000 */
.L_x_22:
[----:B------:R-:W-:Y:S05]  /*16f0*/  BRA.U UP2, `(.L_x_23) ;  /* 0x0000001902887547 */ /* 0x000fea000b800000 */
[----:B------:R-:W1:Y:S01]  /*1700*/  LDCU UR4, c[0x0][0x38c] ;  /* 0x00007180ff0477ac */ /* 0x000e620008000800 */
[----:B------:R-:W2:Y:S01]  /*1710*/  LDC R9, c[0x0][0x370] ;  /* 0x0000dc00ff097b82 */ /* 0x000ea20000000800 */
[C---:B------:R-:W-:Y:S02]  /*1720*/  IMAD.SHL.U32 R17, R11.reuse, 0x20, RZ ;  /* 0x000000200b117824 */ /* 0x040fe400078e00ff */
[----:B------:R-:W-:Y:S01]  /*1730*/  HFMA2 R14, -RZ, RZ, 0, 0 ;  /* 0x00000000ff0e7431 */ /* 0x000fe200000001ff */
[----:B------:R-:W-:Y:S01]  /*1740*/  UISETP.NE.AND UP1, UPT, UR10, URZ, UPT ;  /* 0x000000ff0a00728c */ /* 0x000fe2000bf25270 */
[----:B------:R-:W-:Y:S01]  /*1750*/  ISETP.NE.AND P4, PT, R10, RZ, P5 ;  /* 0x000000ff0a00720c */ /* 0x000fe20002f85270 */
[----:B------:R-:W-:Y:S01]  /*1760*/  IMAD.MOV.U32 R15, RZ, RZ, 0x1 ;  /* 0x00000001ff0f7424 */ /* 0x000fe200078e00ff */
[----:B------:R-:W-:Y:S01]  /*1770*/  SHF.L.U32 R16, R11, 0x6, RZ ;  /* 0x000000060b107819 */ /* 0x000fe200000006ff */
[----:B------:R-:W-:Y:S01]  /*1780*/  IMAD.MOV.U32 R12, RZ, RZ, RZ ;  /* 0x000000ffff0c7224 */ /* 0x000fe200078e00ff */
[----:B------:R-:W3:Y:S01]  /*1790*/  LDC R0, c[0x0][0x374] ;  /* 0x0000dd00ff007b82 */ /* 0x000ee20000000800 */
[----:B------:R-:W-:Y:S01]  /*17a0*/  MOV R10, RZ ;  /* 0x000000ff000a7202 */ /* 0x000fe20000000f00 */
[----:B------:R-:W-:Y:S01]  /*17b0*/  IMAD.MOV.U32 R8, RZ, RZ, 0x1 ;  /* 0x00000001ff087424 */ /* 0x000fe200078e00ff */
[----:B------:R-:W-:Y:S01]  /*17c0*/  LOP3.LUT R17, R17, 0x20, RZ, 0xc0, !PT ;  /* 0x0000002011117812 */ /* 0x000fe200078ec0ff */
[----:B------:R-:W4:Y:S01]  /*17d0*/  LDCU.64 UR14, c[0x0][0x348] ;  /* 0x00006900ff0e77ac */ /* 0x000f220008000a00 */
[----:B------:R-:W-:-:S02]  /*17e0*/  USEL UR22, UR6, 0x2, UP1 ;  /* 0x0000000206167887 */ /* 0x000fc40008800000 */
[----:B-1----:R-:W-:Y:S01]  /*17f0*/  UIADD3 UR5, UPT, UPT, UR4, 0x3f, URZ ;  /* 0x0000003f04057890 */ /* 0x002fe2000fffe0ff */
[----:B------:R-:W-:-:S03]  /*1800*/  UMOV UR23, URZ ;  /* 0x000000ff00177c82 */ /* 0x000fc60008000000 */
[----:B------:R-:W-:-:S04]  /*1810*/  USHF.R.S32.HI UR7, URZ, 0x1f, UR5 ;  /* 0x0000001fff077899 */ /* 0x000fc80008011405 */
[----:B------:R-:W-:Y:S02]  /*1820*/  ULEA.HI UR7, UR7, UR5, URZ, 0x6 ;  /* 0x0000000507077291 */ /* 0x000fe4000f8f30ff */
[----:B------:R-:W-:Y:S02]  /*1830*/  UIADD3 UR5, UPT, UPT, UR4, -0x1, URZ ;  /* 0xffffffff04057890 */ /* 0x000fe4000fffe0ff */
[----:B------:R-:W-:Y:S02]  /*1840*/  USHF.R.S32.HI UR7, URZ, 0x6, UR7 ;  /* 0x00000006ff077899 */ /* 0x000fe40008011407 */
[----:B------:R-:W-:Y:S02]  /*1850*/  UISETP.GE.U32.AND UP2, UPT, UR5, -0x7f, UPT ;  /* 0xffffff810500788c */ /* 0x000fe4000bf46070 */
[----:B------:R-:W-:Y:S02]  /*1860*/  UISETP.LT.U32.AND UP0, UPT, UR7, 0x11, UPT ;  /* 0x000000110700788c */ /* 0x000fe4000bf01070 */
[----:B------:R-:W-:-:S02]  /*1870*/  UIADD3 UR4, UPT, UPT, UR4, 0x7e, URZ ;  /* 0x0000007e04047890 */ /* 0x000fc4000fffe0ff */
[----:B------:R-:W-:-:S04]  /*1880*/  USEL UR5, UR7, 0x11, UP0 ;  /* 0x0000001107057887 */ /* 0x000fc80008000000 */
[----:B------:R-:W-:Y:S02]  /*1890*/  UIADD3 UR21, UPT, UPT, UR5, -0x1, URZ ;  /* 0xffffffff05157890 */ /* 0x000fe4000fffe0ff */
[----:B------:R-:W-:Y:S02]  /*18a0*/  @UP2 UIADD3 UR21, UPT, UPT, UR5, URZ, URZ ;  /* 0x000000ff05152290 */ /* 0x000fe4000fffe0ff */
[----:B------:R-:W-:Y:S02]  /*18b0*/  UIADD3 UR24, UPT, UPT, UR7, -UR5, URZ ;  /* 0x8000000507187290 */ /* 0x000fe4000fffe0ff */
[----:B------:R-:W-:Y:S02]  /*18c0*/  UIADD3 UR13, UPT, UPT, UR21, 0x1, URZ ;  /* 0x00000001150d7890 */ /* 0x000fe4000fffe0ff */
[----:B--2-4-:R-:W-:-:S12]  /*18d0*/  UIADD3 UR21, UPT, UPT, -UR21, URZ, URZ ;  /* 0x000000ff15157290 */ /* 0x014fd8000fffe1ff */
.L_x_43:
[----:B------:R-:W-:Y:S01]  /*18e0*/  UISETP.NE.AND UP0, UPT, UR37, URZ, UPT ;  /* 0x000000ff2500728c */ /* 0x000fe2000bf05270 */
[----:B------:R-:W1:Y:S08]  /*18f0*/  S2UR UR37, SR_CgaCtaId ;  /* 0x00000000002579c3 */ /* 0x000e700000008800 */
[----:B------:R-:W-:Y:S05]  /*1900*/  BRA.U UP0, `(.L_x_24) ;  /* 0x0000000100347547 */ /* 0x000fea000b800000 */
[----:B------:R-:W2:Y:S01]  /*1910*/  S2R R2, SR_CgaCtaId ;  /* 0x0000000000027919 */ /* 0x000ea20000008800 */
[----:B------:R-:W-:-:S04]  /*1920*/  MOV R3, 0x400 ;  /* 0x0000040000037802 */ /* 0x000fc80000000f00 */
[----:B--2---:R-:W-:Y:S02]  /*1930*/  LEA R3, R2, R3, 0x18 ;  /* 0x0000000302037211 */ /* 0x004fe400078ec0ff */
[----:B------:R-:W-:-:S03]  /*1940*/  SHF.L.U32 R2, R8, 0x1f, RZ ;  /* 0x0000001f08027819 */ /* 0x000fc600000006ff */
[----:B------:R-:W-:-:S04]  /*1950*/  IMAD R3, R10, 0x8, R3 ;  /* 0x000000080a037824 */ /* 0x000fc800078e0203 */
[----:B------:R-:W2:Y:S02]  /*1960*/  SYNCS.PHASECHK.TRANS64.TRYWAIT P0, [R3+URZ+0x1c0], R2 ;  /* 0x0001c002030075a7 */ /* 0x000ea400080011ff */
[----:B--2---:R-:W-:Y:S05]  /*1970*/  @!P0 BRA `(.L_x_25) ;  /* 0x0000006400748947 */ /* 0x004fea0003800000 */
.L_x_148:
[----:B------:R-:W-:Y:S01]  /*1980*/  VIADD R10, R10, 0x1 ;  /* 0x000000010a0a7836 */ /* 0x000fe20000000000 */
[----:B------:R2:W-:Y:S04]  /*1990*/  SYNCS.ARRIVE.TRANS64.A1T0 RZ, [R3+URZ+0x1b0], RZ ;  /* 0x0001b0ff03ff79a7 */ /* 0x0005e800081000ff */
[----:B------:R-:W-:-:S04]  /*19a0*/  ISETP.NE.AND P0, PT, R10, 0x2, PT ;  /* 0x000000020a00780c */ /* 0x000fc80003f05270 */
[----:B------:R-:W-:Y:S02]  /*19b0*/  SEL R10, R10, RZ, P0 ;  /* 0x000000ff0a0a7207 */ /* 0x000fe40000000000 */
[----:B--2---:R-:W-:-:S04]  /*19c0*/  SEL R3, RZ, 0x1, P0 ;  /* 0x00000001ff037807 */ /* 0x004fc80000000000 */
[----:B------:R-:W-:-:S07]  /*19d0*/  LOP3.LUT R8, R8, R3, RZ, 0x3c, !PT ;  /* 0x0000000308087212 */ /* 0x000fce00078e3cff */
.L_x_24:
[----:B------:R-:W-:Y:S01]  /*19e0*/  UMOV UR6, 0x400 ;  /* 0x0000040000067882 */ /* 0x000fe20000000000 */
[----:B------:R-:W-:Y:S01]  /*19f0*/  LEA.HI R3, R21, R21, RZ, 0x1 ;  /* 0x0000001515037211 */ /* 0x000fe200078f08ff */
[----:B-1----:R-:W-:Y:S01]  /*1a00*/  ULEA UR6, UR37, UR6, 0x18 ;  /* 0x0000000625067291 */ /* 0x002fe2000f8ec0ff */
[----:B------:R-:W-:Y:S01]  /*1a10*/  SHF.L.U32 R2, R15, 0x1f, RZ ;  /* 0x0000001f0f027819 */ /* 0x000fe200000006ff */
[----:B------:R-:W-:Y:S01]  /*1a20*/  UISETP.GE.U32.AND UP0, UPT, UR4, 0x7f, UPT ;  /* 0x0000007f0400788c */ /* 0x000fe2000bf06070 */
[----:B------:R-:W-:Y:S01]  /*1a30*/  R2UR UR35, R16 ;  /* 0x00000000102372ca */ /* 0x000fe200000e0000 */
[----:B------:R-:W-:Y:S01]  /*1a40*/  ULEA UR8, UR23, UR6, 0x3 ;  /* 0x0000000617087291 */ /* 0x000fe2000f8e18ff */
[----:B------:R-:W-:Y:S01]  /*1a50*/  IMAD.SHL.U32 R3, R3, 0x40, RZ ;  /* 0x0000004003037824 */ /* 0x000fe200078e00ff */
[----:B------:R-:W-:Y:S01]  /*1a60*/  R2UR UR11, R17 ;  /* 0x00000000110b72ca */ /* 0x000fe200000e0000 */
[----:B------:R-:W-:-:S03]  /*1a70*/  UMOV UR25, URZ ;  /* 0x000000ff00197c82 */ /* 0x000fc60008000000 */
[----:B------:R-:W-:-:S03]  /*1a80*/  LOP3.LUT R3, R3, 0xffffff80, RZ, 0xc0, !PT ;  /* 0xffffff8003037812 */ /* 0x000fc600078ec0ff */
[----:B------:R1:W2:Y:S01]  /*1a90*/  SYNCS.PHASECHK.TRANS64.TRYWAIT P0, [UR8+0x88], R2 ;  /* 0x00008802ff0075a7 */ /* 0x0002a20008001108 */
[----:B------:R-:W-:Y:S02]  /*1aa0*/  R2UR UR9, R3 ;  /* 0x00000000030972ca */ /* 0x000fe400000e0000 */
[----:B------:R-:W-:-:S11]  /*1ab0*/  R2UR UR8, R20 ;  /* 0x00000000140872ca */ /* 0x000fd600000e0000 */
[----:B------:R-:W-:Y:S02]  /*1ac0*/  ULOP3.LUT UR35, UR9, 0x40, UR35, 0xf8, !UPT ;  /* 0x0000004009237892 */ /* 0x000fe4000f8ef823 */
[----:B------:R-:W-:Y:S01]  /*1ad0*/  ULEA UR11, UR8, UR11, 0x6 ;  /* 0x0000000b080b7291 */ /* 0x000fe2000f8e30ff */
[----:B------:R-:W-:Y:S11]  /*1ae0*/  BRA.U !UP0, `(.L_x_26) ;  /* 0x0000000108c07547 */ /* 0x000ff6000b800000 */
[----:B------:R-:W-:Y:S01]  /*1af0*/  UMOV UR16, UR21 ;  /* 0x0000001500107c82 */ /* 0x000fe20008000000 */
[----:B------:R-:W-:Y:S01]  /*1b00*/  UMOV UR17, UR23 ;  /* 0x0000001700117c82 */ /* 0x000fe20008000000 */
[----:B------:R-:W-:-:S05]  /*1b10*/  UMOV UR34, URZ ;  /* 0x000000ff00227c82 */ /* 0x000fca0008000000 */
.L_x_32:
[----:B------:R-:W-:Y:S01]  /*1b20*/  ULEA UR33, UR17, UR6, 0x3 ;  /* 0x0000000611217291 */ /* 0x000fe2000f8e18ff */
[----:B------:R-:W-:Y:S01]  /*1b30*/  @P5 MOV R3, 0x6000 ;  /* 0x0000600000035802 */ /* 0x000fe20000000f00 */
[----:B-12-4-:R-:W-:Y:S10]  /*1b40*/  @P0 BRA `(.L_x_27) ;  /* 0x00000000000c0947 */ /* 0x016ff40003800000 */
[----:B------:R-:W-:-:S04]  /*1b50*/  SHF.L.U32 R5, R15, 0x1f, RZ ;  /* 0x0000001f0f057819 */ /* 0x000fc800000006ff */
[----:B------:R-:W2:Y:S02]  /*1b60*/  SYNCS.PHASECHK.TRANS64.TRYWAIT P0, [UR33+0x88], R5 ;  /* 0x00008805ff0075a7 */ /* 0x000ea40008001121 */
[----:B--2---:R-:W-:Y:S05]  /*1b70*/  @!P0 BRA `(.L_x_28) ;  /* 0x0000006400088947 */ /* 0x004fea0003800000 */
.L_x_27:
[----:B------:R2:W-:Y:S01]  /*1b80*/  @P5 SYNCS.ARRIVE.TRANS64 RZ, [UR33], R3 ;  /* 0x00000003ffff59a7 */ /* 0x0005e20008000021 */
[----:B------:R-:W-:Y:S02]  /*1b90*/  ULOP3.LUT UR8, UR22, 0x2, URZ, 0xfc, !UPT ;  /* 0x0000000216087892 */ /* 0x000fe4000f8efcff */
[----:B------:R-:W-:Y:S02]  /*1ba0*/  UIADD3 UR16, UPT, UPT, UR16, 0x1, URZ ;  /* 0x0000000110107890 */ /* 0x000fe4000fffe0ff */
[----:B------:R-:W-:Y:S02]  /*1bb0*/  UISETP.NE.AND UP0, UPT, UR8, 0x2, UPT ;  /* 0x000000020800788c */ /* 0x000fe4000bf05270 */
[----:B------:R-:W-:-:S07]  /*1bc0*/  UISETP.NE.AND UP2, UPT, UR16, 0x1, UPT ;  /* 0x000000011000788c */ /* 0x000fce000bf45270 */
[----:B------:R-:W-:Y:S05]  /*1bd0*/  BRA.U UP0, `(.L_x_29) ;  /* 0x0000000100047547 */ /* 0x000fea000b800000 */
[----:B------:R-:W-:Y:S05]  /*1be0*/  BPT.TRAP 0x1 ;  /* 0x000000040000795c */ /* 0x000fea0000300000 */
.L_x_29:
[----:B------:R-:W-:Y:S04]  /*1bf0*/  BSSY.RECONVERGENT B0, `(.L_x_30) ;  /* 0x0000003000007945 */ /* 0x000fe80003800200 */
[----:B------:R-:W-:Y:S05]  /*1c00*/  @!P4 BRA `(.L_x_31) ;  /* 0x000000000004c947 */ /* 0x000fea0003800000 */
[----:B------:R-:W-:Y:S05]  /*1c10*/  BPT.TRAP 0x1 ;  /* 0x000000040000795c */ /* 0x000fea0000300000 */
.L_x_31:
[----:B------:R-:W-:Y:S05]  /*1c20*/  BSYNC.RECONVERGENT B0 ;  /* 0x0000000000007941 */ /* 0x000fea0003800200 */
.L_x_30:
[----:B------:R-:W-:Y:S02]  /*1c30*/  UIADD3 UR23, UPT, UPT, UR17, 0x1, URZ ;  /* 0x0000000111177890 */ /* 0x000fe4000fffe0ff */
[----:B------:R-:W-:Y:S02]  /*1c40*/  ULEA UR32, UR17, UR6, 0xd ;  /* 0x0000000611207291 */ /* 0x000fe4000f8e68ff */
[----:B------:R-:W-:Y:S02]  /*1c50*/  UISETP.NE.AND UP0, UPT, UR23, 0x11, UPT ;  /* 0x000000111700788c */ /* 0x000fe4000bf05270 */
[----:B------:R-:W-:Y:S02]  /*1c60*/  UIADD3 UR28, UP1, UPT, UR14, 0x80, URZ ;  /* 0x000000800e1c7890 */ /* 0x000fe4000ff3e0ff */
[----:B------:R-:W-:Y:S02]  /*1c70*/  USEL UR9, URZ, 0x1, UP0 ;  /* 0x00000001ff097887 */ /* 0x000fe40008000000 */
[----:B------:R-:W-:-:S02]  /*1c80*/  USEL UR23, UR23, URZ, UP0 ;  /* 0x000000ff17177287 */ /* 0x000fc40008000000 */
[----:B------:R-:W-:Y:S02]  /*1c90*/  UIADD3 UR26, UP0, UPT, UR14, 0x180, URZ ;  /* 0x000001800e1a7890 */ /* 0x000fe4000ff1e0ff */
[----:B------:R-:W-:Y:S01]  /*1ca0*/  ULEA UR8, UR23, UR6, 0x3 ;  /* 0x0000000617087291 */ /* 0x000fe2000f8e18ff */
[----:B------:R-:W-:Y:S01]  /*1cb0*/  LOP3.LUT R15, R15, UR9, RZ, 0x3c, !PT ;  /* 0x000000090f0f7c12 */ /* 0x000fe2000f8e3cff */
[----:B------:R-:W-:Y:S02]  /*1cc0*/  ULOP3.LUT UR33, UR33, 0xfefffff8, URZ, 0xc0, !UPT ;  /* 0xfefffff821217892 */ /* 0x000fe4000f8ec0ff */
[----:B------:R-:W-:Y:S01]  /*1cd0*/  UIADD3.X UR29, UPT, UPT, URZ, UR15, URZ, UP1, !UPT ;  /* 0x0000000fff1d7290 */ /* 0x000fe20008ffe4ff */
[----:B-1----:R-:W-:Y:S01]  /*1ce0*/  SHF.L.U32 R2, R15, 0x1f, RZ ;  /* 0x0000001f0f027819 */ /* 0x002fe200000006ff */
[----:B------:R-:W-:Y:S02]  /*1cf0*/  UIADD3 UR32, UPT, UPT, UR32, 0x3400, URZ ;  /* 0x0000340020207890 */ /* 0x000fe4000fffe0ff */
[----:B------:R-:W-:Y:S01]  /*1d00*/  UIADD3.X UR27, UPT, UPT, URZ, UR15, URZ, UP0, !UPT ;  /* 0x0000000fff1b7290 */ /* 0x000fe200087fe4ff */
[----:B------:R4:W1:Y:S01]  /*1d10*/  SYNCS.PHASECHK.TRANS64.TRYWAIT P0, [UR8+0x88], R2 ;  /* 0x00008802ff0075a7 */ /* 0x0008620008001108 */
[----:B------:R-:W-:Y:S01]  /*1d20*/  ULEA UR8, UR17, UR6, 0xc ;  /* 0x0000000611087291 */ /* 0x000fe2000f8e60ff */
[----:B------:R-:W-:Y:S01]  /*1d30*/  UMOV UR18, 0x0 ;  /* 0x0000000000127882 */ /* 0x000fe20000000000 */
[----:B------:R-:W-:-:S02]  /*1d40*/  UMOV UR19, 0x10000000 ;  /* 0x1000000000137882 */ /* 0x000fc40000000000 */
[----:B------:R-:W-:Y:S01]  /*1d50*/  UIADD3 UR8, UPT, UPT, UR8, 0x25400, URZ ;  /* 0x0002540008087890 */ /* 0x000fe2000fffe0ff */
[----:B------:R2:W-:Y:S01]  /*1d60*/  UTMALDG.3D.2CTA [UR32], [UR28], desc[UR18] ;  /* 0x000012201c0075b4 */ /* 0x0005e20008211000 */
[----:B------:R-:W-:Y:S01]  /*1d70*/  UMOV UR10, UR34 ;  /* 0x00000022000a7c82 */ /* 0x000fe20008000000 */
[----:B------:R-:W-:Y:S01]  /*1d80*/  UMOV UR12, UR36 ;  /* 0x00000024000c7c82 */ /* 0x000fe20008000000 */
[----:B------:R-:W-:Y:S01]  /*1d90*/  UMOV UR9, UR33 ;  /* 0x0000002100097c82 */ /* 0x000fe20008000000 */
[----:B------:R-:W-:Y:S01]  /*1da0*/  UMOV UR25, UR13 ;  /* 0x0000000d00197c82 */ /* 0x000fe20008000000 */
[----:B------:R-:W-:-:S03]  /*1db0*/  UMOV UR17, UR23 ;  /* 0x0000001700117c82 */ /* 0x000fc60008000000 */
[----:B------:R4:W-:Y:S01]  /*1dc0*/  UTMALDG.3D.2CTA [UR8], [UR26], desc[UR18] ;  /* 0x000012081a0075b4 */ /* 0x0009e20008211000 */
[----:B--2---:R-:W-:Y:S01]  /*1dd0*/  UIADD3 UR34, UPT, UPT, UR34, 0x40, URZ ;  /* 0x0000004022227890 */ /* 0x004fe2000fffe0ff */
[----:B------:R-:W-:Y:S11]  /*1de0*/  BRA.U UP2, `(.L_x_32) ;  /* 0xfffffffd024c7547 */ /* 0x000ff6000b83ffff */
.L_x_26:
[----:B-12---:R-:W-:Y:S01]  /*1df0*/  PLOP3.LUT P0, PT, PT, PT, UP5, 0x80, 0x8 ;  /* 0x000000000008781c */ /* 0x006fe20003f0f058 */
[----:B----4-:R-:W-:Y:S01]  /*1e00*/  ULEA UR8, UR23, UR6, 0x3 ;  /* 0x0000000617087291 */ /* 0x010fe2000f8e18ff */
[----:B------:R-:W-:Y:S01]  /*1e10*/  SHF.L.U32 R2, R15, 0x1f, RZ ;  /* 0x0000001f0f027819 */ /* 0x000fe200000006ff */
[----:B------:R-:W-:-:S10]  /*1e20*/  UISETP.GT.AND UP0, UPT, UR7, UR5, UPT ;  /* 0x000000050700728c */ /* 0x000fd4000bf04270 */
[----:B------:R-:W-:Y:S01]  /*1e30*/  @!P0 SYNCS.ARRIVE.TRANS64.A1T0 RZ, [UR6+0x148], RZ ;  /* 0x000148ffffff89a7 */ /* 0x000fe20008100006 */
[----:B------:R1:W2:Y:S01]  /*1e40*/  SYNCS.PHASECHK.TRANS64.TRYWAIT P0, [UR8+0x88], R2 ;  /* 0x00008802ff0075a7 */ /* 0x0002a20008001108 */
[----:B------:R-:W-:Y:S05]  /*1e50*/  BRA.U !UP0, `(.L_x_33) ;  /* 0x0000000108c07547 */ /* 0x000fea000b800000 */
[----:B------:R-:W-:Y:S01]  /*1e60*/  UIADD3 UR26, UPT, UPT, UR24, UR25, URZ ;  /* 0x00000019181a7290 */ /* 0x000fe2000fffe0ff */
[----:B------:R-:W-:-:S11]  /*1e70*/  UMOV UR27, UR23 ;  /* 0x00000017001b7c82 */ /* 0x000fd60008000000 */
.L_x_39:
[----:B------:R-:W-:Y:S01]  /*1e80*/  ULEA UR17, UR27, UR6, 0x3 ;  /* 0x000000061b117291 */ /* 0x000fe2000f8e18ff */
[----:B--2---:R-:W-:Y:S01]  /*1e90*/  @P5 MOV R3, 0x6000 ;  /* 0x0000600000035802 */ /* 0x004fe20000000f00 */
[----:B-12---:R-:W-:Y:S10]  /*1ea0*/  @P0 BRA `(.L_x_34) ;  /* 0x00000000000c0947 */ /* 0x006ff40003800000 */
[----:B------:R-:W-:-:S04]  /*1eb0*/  SHF.L.U32 R5, R15, 0x1f, RZ ;  /* 0x0000001f0f057819 */ /* 0x000fc800000006ff */
[----:B------:R-:W2:Y:S02]  /*1ec0*/  SYNCS.PHASECHK.TRANS64.TRYWAIT P0, [UR17+0x88], R5 ;  /* 0x00008805ff0075a7 */ /* 0x000ea40008001111 */
[----:B--2---:R-:W-:Y:S05]  /*1ed0*/  @!P0 BRA `(.L_x_35) ;  /* 0x0000006000488947 */ /* 0x004fea0003800000 */
.L_x_34:
[----:B------:R2:W-:Y:S01]  /*1ee0*/  @P5 SYNCS.ARRIVE.TRANS64 RZ, [UR17], R3 ;  /* 0x00000003ffff59a7 */ /* 0x0005e20008000011 */
[----:B------:R-:W-:-:S04]  /*1ef0*/  ULOP3.LUT UR8, UR22, 0x2, URZ, 0xfc, !UPT ;  /* 0x0000000216087892 */ /* 0x000fc8000f8efcff */
[----:B------:R-:W-:-:S09]  /*1f00*/  UISETP.NE.AND UP0, UPT, UR8, 0x2, UPT ;  /* 0x000000020800788c */ /* 0x000fd2000bf05270 */
[----:B------:R-:W-:Y:S05]  /*1f10*/  BRA.U UP0, `(.L_x_36) ;  /* 0x0000000100047547 */ /* 0x000fea000b800000 */
[----:B------:R-:W-:Y:S05]  /*1f20*/  BPT.TRAP 0x1 ;  /* 0x000000040000795c */ /* 0x000fea0000300000 */
.L_x_36:
[----:B------:R-:W-:Y:S04]  /*1f30*/  BSSY.RECONVERGENT B0, `(.L_x_37) ;  /* 0x0000003000007945 */ /* 0x000fe80003800200 */
[----:B------:R-:W-:Y:S05]  /*1f40*/  @!P4 BRA `(.L_x_38) ;  /* 0x000000000004c947 */ /* 0x000fea0003800000 */
[----:B------:R-:W-:Y:S05]  /*1f50*/  BPT.TRAP 0x1 ;  /* 0x000000040000795c */ /* 0x000fea0000300000 */
.L_x_38:
[----:B------:R-:W-:Y:S05]  /*1f60*/  BSYNC.RECONVERGENT B0 ;  /* 0x0000000000007941 */ /* 0x000fea0003800200 */
.L_x_37:
        /* <DEDUP_REMOVED lines=9> */
[----:B------:R-:W-:Y:S02]  /*2000*/  USHF.L.U32 UR18, UR25, 0x6, URZ ;  /* 0x0000000619127899 */ /* 0x000fe400080006ff */
[----:B------:R-:W-:Y:S01]  /*2010*/  ULOP3.LUT UR17, UR17, 0xfefffff8, URZ, 0xc0, !UPT ;  /* 0xfefffff811117892 */ /* 0x000fe2000f8ec0ff */
[----:B-1----:R-:W-:Y:S01]  /*2020*/  SHF.L.U32 R2, R15, 0x1f, RZ ;  /* 0x0000001f0f027819 */ /* 0x002fe200000006ff */
[----:B------:R-:W-:Y:S02]  /*2030*/  UIADD3 UR16, UPT, UPT, UR16, 0x3400, URZ ;  /* 0x0000340010107890 */ /* 0x000fe4000fffe0ff */
[----:B------:R-:W-:Y:S01]  /*2040*/  UIADD3.X UR33, UPT, UPT, URZ, UR15, URZ, UP1, !UPT ;  /* 0x0000000fff217290 */ /* 0x000fe20008ffe4ff */
[----:B------:R4:W1:Y:S01]  /*2050*/  SYNCS.PHASECHK.TRANS64.TRYWAIT P0, [UR8+0x88], R2 ;  /* 0x00008802ff0075a7 */ /* 0x0008620008001108 */
[----:B------:R-:W-:-:S02]  /*2060*/  ULEA UR8, UR27, UR6, 0xc ;  /* 0x000000061b087291 */ /* 0x000fc4000f8e60ff */
[----:B------:R-:W-:Y:S02]  /*2070*/  UIADD3.X UR31, UPT, UPT, URZ, UR15, URZ, UP0, !UPT ;  /* 0x0000000fff1f7290 */ /* 0x000fe400087fe4ff */
[----:B------:R-:W-:Y:S01]  /*2080*/  UIADD3 UR8, UPT, UPT, UR8, 0x25400, URZ ;  /* 0x0002540008087890 */ /* 0x000fe2000fffe0ff */
[----:B------:R-:W-:Y:S01]  /*2090*/  UMOV UR28, 0x0 ;  /* 0x00000000001c7882 */ /* 0x000fe20000000000 */
[----:B------:R-:W-:Y:S01]  /*20a0*/  UMOV UR29, 0x10000000 ;  /* 0x10000000001d7882 */ /* 0x000fe20000000000 */
[----:B------:R-:W-:Y:S01]  /*20b0*/  UMOV UR19, UR35 ;  /* 0x0000002300137c82 */ /* 0x000fe20008000000 */
[----:B------:R-:W-:Y:S01]  /*20c0*/  UMOV UR20, UR36 ;  /* 0x0000002400147c82 */ /* 0x000fe20008000000 */
[----:B------:R-:W-:Y:S01]  /*20d0*/  UMOV UR12, UR36 ;  /* 0x00000024000c7c82 */ /* 0x000fe20008000000 */
[----:B------:R-:W-:Y:S01]  /*20e0*/  UMOV UR9, UR17 ;  /* 0x0000001100097c82 */ /* 0x000fe20008000000 */
[----:B------:R-:W-:Y:S01]  /*20f0*/  UMOV UR10, UR18 ;  /* 0x00000012000a7c82 */ /* 0x000fe20008000000 */
[----:B------:R4:W-:Y:S01]  /*2100*/  UTMALDG.3D.2CTA [UR16], [UR32], desc[UR28] ;  /* 0x00001c10200075b4 */ /* 0x0009e20008211000 */
[----:B------:R-:W-:Y:S01]  /*2110*/  UIADD3 UR25, UPT, UPT, UR25, 0x1, URZ ;  /* 0x0000000119197890 */ /* 0x000fe2000fffe0ff */
[----:B------:R-:W-:-:S03]  /*2120*/  UMOV UR27, UR23 ;  /* 0x00000017001b7c82 */ /* 0x000fc60008000000 */
[----:B------:R-:W-:Y:S01]  /*2130*/  UISETP.NE.AND UP0, UPT, UR25, UR26, UPT ;  /* 0x0000001a1900728c */ /* 0x000fe2000bf05270 */
[----:B------:R4:W-:Y:S08]  /*2140*/  UTMALDG.3D.2CTA [UR8], [UR30], desc[UR28] ;  /* 0x00001c081e0075b4 */ /* 0x0009f00008211000 */
[----:B----4-:R-:W-:Y:S05]  /*2150*/  BRA.U UP0, `(.L_x_39) ;  /* 0xfffffffd00487547 */ /* 0x010fea000b83ffff */
.L_x_33:
[----:B-1----:R-:W-:Y:S01]  /*2160*/  LEA R2, R14, UR6, 0x3 ;  /* 0x000000060e027c11 */ /* 0x002fe2000f8e18ff */
[----:B------:R-:W-:Y:S01]  /*2170*/  NOP ;  /* 0x0000000000007918 */ /* 0x000fe20000000000 */
[----:B--2---:R-:W-:Y:S02]  /*2180*/  SHF.L.U32 R3, R12, 0x1f, RZ ;  /* 0x0000001f0c037819 */ /* 0x004fe400000006ff */
[----:B------:R-:W-:Y:S02]  /*2190*/  LEA R4, R14, UR6, 0x4 ;  /* 0x000000060e047c11 */ /* 0x000fe4000f8e20ff */
[----:B------:R-:W1:Y:S02]  /*21a0*/  SYNCS.PHASECHK.TRANS64.TRYWAIT P0, [R2+URZ+0x150], R3 ;  /* 0x00015003020075a7 */ /* 0x000e6400080011ff */
[----:B-1----:R-:W-:Y:S05]  /*21b0*/  @!P0 BRA `(.L_x_40) ;  /* 0x0000005c00a88947 */ /* 0x002fea0003800000 */
.L_x_151:
[----:B------:R-:W2:Y:S01]  /*21c0*/  LDS.128 R4, [R4+0x1e0] ;  /* 0x0001e00004047984 */ /* 0x000ea20000000c00 */
[----:B------:R-:W-:Y:S01]  /*21d0*/  ISETP.GE.AND P0, PT, R26, 0x1, PT ;  /* 0x000000011a00780c */ /* 0x000fe20003f06270 */
[----:B-1----:R-:W-:Y:S01]  /*21e0*/  VIADD R2, R2, 0x160 ;  /* 0x0000016002027836 */ /* 0x002fe20000000000 */
[----:B------:R-:W-:Y:S01]  /*21f0*/  @!PT LDS RZ, [RZ] ;  /* 0x00000000fffff984 */ /* 0x000fe20000000800 */
[----:B------:R-:W-:Y:S01]  /*2200*/  @!PT LDS RZ, [RZ] ;  /* 0x00000000fffff984 */ /* 0x000fe20000000800 */
[----:B------:R-:W-:Y:S01]  /*2210*/  @!PT LDS RZ, [RZ] ;  /* 0x00000000fffff984 */ /* 0x000fe20000000800 */
[----:B------:R-:W-:Y:S01]  /*2220*/  @!PT LDS RZ, [RZ] ;  /* 0x00000000fffff984 */ /* 0x000fe20000000800 */
[----:B------:R1:W-:Y:S06]  /*2230*/  MEMBAR.ALL.CTA ;  /* 0x0000000000007992 */ /* 0x0003ec0000008000 */
[----:B-1----:R-:W1:Y:S01]  /*2240*/  FENCE.VIEW.ASYNC.S ;  /* 0x00000000000073c6 */ /* 0x002e620000000000 */
[----:B------:R-:W-:-:S04]  /*2250*/  PRMT R2, RZ, 0x654, R2 ;  /* 0x00000654ff027816 */ /* 0x000fc80000000002 */
[----:B-1----:R1:W-:Y:S01]  /*2260*/  SYNCS.ARRIVE.TRANS64.RED.A1T0 RZ, [R2+URZ], RZ ;  /* 0x000000ff02ff79a7 */ /* 0x0023e200081004ff */
[----:B--2---:R-:W-:-:S13]  /*2270*/  LOP3.LUT P2, RZ, R6, 0x1, RZ, 0xc0, !PT ;  /* 0x0000000106ff7812 */ /* 0x004fda000784c0ff */
[----:B------:R-:W-:Y:S01]  /*2280*/  @P2 SHF.R.U32.HI R3, RZ, 0x10, R5 ;  /* 0x00000010ff032819 */ /* 0x000fe20000011605 */
[----:B------:R-:W-:Y:S01]  /*2290*/  VOTEU.ANY UP0, P2 ;  /* 0x0000000000ff7886 */ /* 0x000fe20001000100 */
[----:B------:R-:W-:Y:S02]  /*22a0*/  @P2 MOV R13, R4 ;  /* 0x00000004000d2202 */ /* 0x000fe40000000f00 */
[----:B------:R-:W-:Y:S02]  /*22b0*/  @P2 R2UR.BROADCAST UR8, R3 ;  /* 0x00000000030822ca */ /* 0x000fe400008e0000 */
[----:B------:R-:W-:-:S11]  /*22c0*/  @P2 LOP3.LUT R11, R5, 0xffff, RZ, 0xc0, !PT ;  /* 0x0000ffff050b2812 */ /* 0x000fd600078ec0ff */
[----:B------:R-:W-:Y:S01]  /*22d0*/  @UP0 UMOV UR36, UR8 ;  /* 0x0000000800240c82 */ /* 0x000fe20008000000 */
[----:B-1----:R-:W-:Y:S05]  /*22e0*/  @!P0 BRA `(.L_x_41) ;  /* 0x0000000000b88947 */ /* 0x002fea0003800000 */
[----:B------:R-:W3:Y:S01]  /*22f0*/  LDC.64 R4, c[0x0][0xb18] ;  /* 0x0002c600ff047b82 */ /* 0x000ee20000000a00 */
[----:B------:R-:W-:-:S07]  /*2300*/  ISETP.NE.AND P3, PT, R26, 0x1, PT ;  /* 0x000000011a00780c */ /* 0x000fce0003f65270 */
[----:B------:R-:W1:Y:S08]  /*2310*/  LDC.64 R6, c[0x0][0xb10] ;  /* 0x0002c400ff067b82 */ /* 0x000e700000000a00 */
[----:B------:R-:W2:Y:S08]  /*2320*/  LDC R18, c[0x0][0xb20] ;  /* 0x0002c800ff127b82 */ /* 0x000eb00000000800 */
[----:B------:R-:W4:Y:S01]  /*2330*/  LDC R20, c[0x0][0xb0c] ;  /* 0x0002c300ff147b82 */ /* 0x000f220000000800 */
[----:B---3--:R-:W-:Y:S01]  /*2340*/  IMAD.HI.U32 R19, R0, R5, RZ ;  /* 0x0000000500137227 */ /* 0x008fe200078e00ff */
[----:B------:R-:W-:-:S03]  /*2350*/  ISETP.NE.AND P0, PT, R4, 0x1, PT ;  /* 0x000000010400780c */ /* 0x000fc60003f05270 */
[----:B------:R-:W-:-:S03]  /*2360*/  IMAD.HI.U32 R5, R11, R5, RZ ;  /* 0x000000050b057227 */ /* 0x000fc600078e00ff */
[----:B------:R-:W3:Y:S01]  /*2370*/  LDC.64 R2, c[0x0][0xb28] ;  /* 0x0002ca00ff027b82 */ /* 0x000ee20000000a00 */
[----:B-1----:R-:W-:-:S04]  /*2380*/  IMAD.HI.U32 R22, R9, R6, RZ ;  /* 0x0000000609167227 */ /* 0x002fc800078e00ff */
[----:B------:R-:W-:Y:S01]  /*2390*/  IMAD.HI.U32 R24, R13, R6, RZ ;  /* 0x000000060d187227 */ /* 0x000fe200078e00ff */
[----:B------:R-:W-:Y:S02]  /*23a0*/  SHF.R.U32.HI R22, RZ, R7, R22 ;  /* 0x00000007ff167219 */ /* 0x000fe40000011616 */
[-C--:B--2---:R-:W-:Y:S02]  /*23b0*/  SHF.R.U32.HI R19, RZ, R18.reuse, R19 ;  /* 0x00000012ff137219 */ /* 0x084fe40000011613 */
[----:B------:R-:W-:Y:S02]  /*23c0*/  SHF.R.U32.HI R18, RZ, R18, R5 ;  /* 0x00000012ff127219 */ /* 0x000fe40000011605 */
[----:B------:R-:W-:Y:S02]  /*23d0*/  SEL R19, R0, R19, !P0 ;  /* 0x0000001300137207 */ /* 0x000fe40004000000 */
[----:B------:R-:W-:Y:S02]  /*23e0*/  SHF.R.U32.HI R24, RZ, R7, R24 ;  /* 0x00000007ff187219 */ /* 0x000fe40000011618 */
[----:B----4-:R-:W-:-:S02]  /*23f0*/  ISETP.NE.AND P1, PT, R20, 0x1, PT ;  /* 0x000000011400780c */ /* 0x010fc40003f25270 */
[----:B------:R-:W-:Y:S02]  /*2400*/  SEL R5, R11, R18, !P0 ;  /* 0x000000120b057207 */ /* 0x000fe40004000000 */
[----:B------:R-:W-:Y:S02]  /*2410*/  SEL R21, R9, R22, !P1 ;  /* 0x0000001609157207 */ /* 0x000fe40004800000 */
[----:B------:R-:W-:Y:S01]  /*2420*/  SEL R7, R13, R24, !P1 ;  /* 0x000000180d077207 */ /* 0x000fe20004800000 */
[----:B---3--:R-:W-:-:S04]  /*2430*/  IMAD.HI.U32 R22, R19, R2, RZ ;  /* 0x0000000213167227 */ /* 0x008fc800078e00ff */
[----:B------:R-:W-:Y:S01]  /*2440*/  IMAD.HI.U32 R6, R21, R2, RZ ;  /* 0x0000000215067227 */ /* 0x000fe200078e00ff */
[----:B------:R-:W-:-:S04]  /*2450*/  @P3 SHF.R.U32.HI R19, RZ, R3, R22 ;  /* 0x00000003ff133219 */ /* 0x000fc80000011616 */
        /* <DEDUP_REMOVED lines=8> */
[----:B------:R-:W-:-:S04]  /*24e0*/  @!P0 IMAD.HI.U32 R18, R7, R2, RZ ;  /* 0x0000000207128227 */ /* 0x000fc800078e00ff */
[----:B------:R-:W-:Y:S01]  /*24f0*/  IMAD.MOV R2, RZ, RZ, -R6 ;  /* 0x000000ffff027224 */ /* 0x000fe200078e0a06 */
[----:B------:R-:W-:-:S03]  /*2500*/  @!P0 SHF.R.U32.HI R18, RZ, R3, R18 ;  /* 0x00000003ff128219 */ /* 0x000fc60000011612 */
[----:B------:R-:W-:Y:S01]  /*2510*/  IMAD R2, R26, R2, R5 ;  /* 0x000000021a027224 */ /* 0x000fe200078e0205 */
[----:B------:R-:W-:Y:S02]  /*2520*/  @!P0 SEL R3, R7, R18, !P3 ;  /* 0x0000001207038207 */ /* 0x000fe40005800000 */
[----:B------:R-:W-:-:S03]  /*2530*/  IADD3 R18, PT, PT, -R5, RZ, RZ ;  /* 0x000000ff05127210 */ /* 0x000fc60007ffe1ff */
[--C-:B------:R-:W-:Y:S02]  /*2540*/  @!P0 IMAD.IADD R6, R6, 0x1, -R3.reuse ;  /* 0x0000000106068824 */ /* 0x100fe400078e0a03 */
[----:B------:R-:W-:Y:S01]  /*2550*/  @!P0 IMAD R3, R2, R21, R3 ;  /* 0x0000001502038224 */ /* 0x000fe200078e0203 */
[----:B------:R-:W-:Y:S01]  /*2560*/  IADD3 R2, PT, PT, -R7, RZ, RZ ;  /* 0x000000ff07027210 */ /* 0x000fe20007ffe1ff */
[----:B------:R-:W-:Y:S02]  /*2570*/  @!P0 IMAD R5, R26, R6, R7 ;  /* 0x000000061a058224 */ /* 0x000fe400078e0207 */
[----:B------:R-:W-:Y:S02]  /*2580*/  IMAD R11, R4, R18, R11 ;  /* 0x00000012040b7224 */ /* 0x000fe400078e020b */
[----:B------:R-:W-:Y:S02]  /*2590*/  @!P0 IMAD.MOV.U32 R7, RZ, RZ, R3 ;  /* 0x000000ffff078224 */ /* 0x000fe400078e0003 */
[----:B------:R-:W-:-:S02]  /*25a0*/  IMAD R2, R20, R2, R13 ;  /* 0x0000000214027224 */ /* 0x000fc400078e020d */
[----:B------:R-:W-:Y:S02]  /*25b0*/  IMAD R11, R5, R4, R11 ;  /* 0x00000004050b7224 */ /* 0x000fe400078e020b */
[----:B------:R-:W-:Y:S02]  /*25c0*/  IMAD R13, R7, R20, R2 ;  /* 0x00000014070d7224 */ /* 0x000fe400078e0202 */
.L_x_41:
[----:B------:R-:W1:Y:S02]  /*25d0*/  LDCU UR8, c[0x0][0xb30] ;  /* 0x00016600ff0877ac */ /* 0x000e640008000800 */
[----:B-1----:R-:W-:-:S09]  /*25e0*/  UISETP.NE.AND UP0, UPT, UR8, 0x1, UPT ;  /* 0x000000010800788c */ /* 0x002fd2000bf05270 */
[----:B------:R-:W-:Y:S05]  /*25f0*/  BRA.U UP0, `(.L_x_42) ;  /* 0x0000000100407547 */ /* 0x000fea000b800000 */
[----:B------:R-:W1:Y:S08]  /*2600*/  LDC.64 R4, c[0x0][0xb10] ;  /* 0x0002c400ff047b82 */ /* 0x000e700000000a00 */
[----:B------:R-:W2:Y:S08]  /*2610*/  LDC.64 R2, c[0x0][0xb18] ;  /* 0x0002c600ff027b82 */ /* 0x000eb00000000a00 */
[----:B------:R-:W4:Y:S08]  /*2620*/  LDC R6, c[0x0][0xb20] ;  /* 0x0002c800ff067b82 */ /* 0x000f300000000800 */
[----:B------:R-:W3:Y:S01]  /*2630*/  LDC R18, c[0x0][0xb0c] ;  /* 0x0002c300ff127b82 */ /* 0x000ee20000000800 */
[----:B-1----:R-:W-:-:S05]  /*2640*/  IMAD.HI.U32 R4, R13, R4, RZ ;  /* 0x000000040d047227 */ /* 0x002fca00078e00ff */
[----:B------:R-:W-:Y:S01]  /*2650*/  SHF.R.U32.HI R4, RZ, R5, R4 ;  /* 0x00000005ff047219 */ /* 0x000fe20000011604 */
[----:B--2---:R-:W-:Y:S01]  /*2660*/  IMAD.HI.U32 R3, R11, R3, RZ ;  /* 0x000000030b037227 */ /* 0x004fe200078e00ff */
[----:B------:R-:W-:-:S04]  /*2670*/  ISETP.NE.AND P0, PT, R2, 0x1, PT ;  /* 0x000000010200780c */ /* 0x000fc80003f05270 */
[----:B----4-:R-:W-:-:S04]  /*2680*/  SHF.R.U32.HI R6, RZ, R6, R3 ;  /* 0x00000006ff067219 */ /* 0x010fc80000011603 */
[----:B------:R-:W-:Y:S02]  /*2690*/  SEL R3, R11, R6, !P0 ;  /* 0x000000060b037207 */ /* 0x000fe40004000000 */
[----:B---3--:R-:W-:-:S04]  /*26a0*/  ISETP.NE.AND P1, PT, R18, 0x1, PT ;  /* 0x000000011200780c */ /* 0x008fc80003f25270 */
[----:B------:R-:W-:-:S05]  /*26b0*/  SEL R4, R13, R4, !P1 ;  /* 0x000000040d047207 */ /* 0x000fca0004800000 */
[----:B------:R-:W-:Y:S02]  /*26c0*/  IMAD.IADD R5, R3, 0x1, -R4 ;  /* 0x0000000103057824 */ /* 0x000fe400078e0a04 */
[----:B------:R-:W-:Y:S02]  /*26d0*/  IMAD.IADD R3, R4, 0x1, -R3 ;  /* 0x0000000104037824 */ /* 0x000fe400078e0a03 */
[----:B------:R-:W-:Y:S02]  /*26e0*/  IMAD R13, R5, R18, R13 ;  /* 0x00000012050d7224 */ /* 0x000fe400078e020d */
[----:B------:R-:W-:-:S07]  /*26f0*/  IMAD R11, R3, R2, R11 ;  /* 0x00000002030b7224 */ /* 0x000fce00078e020b */
.L_x_42:
[----:B------:R-:W-:Y:S01]  /*2700*/  VIADD R14, R14, 0x1 ;  /* 0x000000010e0e7836 */ /* 0x000fe20000000000 */
[----:B------:R-:W-:Y:S01]  /*2710*/  UPLOP3.LUT UP5, UPT, UPT, UPT, UPT, 0x80, 0x8 ;  /* 0x000000000008789c */ /* 0x000fe20003faf070 */
[----:B------:R-:W-:Y:S02]  /*2720*/  IMAD.IADD R21, R13, 0x1, R64 ;  /* 0x000000010d157824 */ /* 0x000fe400078e0240 */
[----:B------:R-:W-:Y:S01]  /*2730*/  IMAD.IADD R20, R11, 0x1, R62 ;  /* 0x000000010b147824 */ /* 0x000fe200078e023e */
[----:B------:R-:W-:-:S04]  /*2740*/  ISETP.NE.AND P0, PT, R14, 0x2, PT ;  /* 0x000000020e00780c */ /* 0x000fc80003f05270 */
[----:B------:R-:W-:Y:S02]  /*2750*/  SEL R3, RZ, 0x1, P0 ;  /* 0x00000001ff037807 */ /* 0x000fe40000000000 */
[----:B------:R-:W-:Y:S02]  /*2760*/  SEL R14, R14, RZ, P0 ;  /* 0x000000ff0e0e7207 */ /* 0x000fe40000000000 */
[----:B------:R-:W-:Y:S01]  /*2770*/  LOP3.LUT R12, R12, R3, RZ, 0x3c, !PT ;  /* 0x000000030c0c7212 */ /* 0x000fe200078e3cff */
[----:B------:R-:W-:Y:S06]  /*2780*/  @P2 BRA `(.L_x_43) ;  /* 0xfffffff000542947 */ /* 0x000fec000383ffff */
[----:B------:R-:W-:Y:S01]  /*2790*/  UIADD3 UR6, UPT, UPT, UR6, 0x88, URZ ;  /* 0x0000008806067890 */ /* 0x000fe2000fffe0ff */
[----:B------:R-:W-:-:S03]  /*27a0*/  SHF.L.U32 R3, R15, 0x1f, RZ ;  /* 0x0000001f0f037819 */ /* 0x000fc600000006ff */
[----:B------:R-:W-:-:S09]  /*27b0*/  ULEA UR4, UR23, UR6, 0x3 ;  /* 0x0000000617047291 */ /* 0x000fd2000f8e18ff */
[----:B------:R-:W1:Y:S02]  /*27c0*/  SYNCS.PHASECHK.TRANS64.TRYWAIT P0, [UR4], R3 ;  /* 0x00000003ff0075a7 */ /* 0x000e640008001104 */
[----:B-1----:R-:W-:Y:S05]  /*27d0*/  @!P0 BRA `(.L_x_44) ;  /* 0x0000005800348947 */ /* 0x002fea0003800000 */
.L_x_153:
[----:B------:R-:W-:-:S04]  /*27e0*/  UIADD3 UR5, UPT, UPT, UR23, 0x1, URZ ;  /* 0x0000000117057890 */ /* 0x000fc8000fffe0ff */
[----:B------:R-:W-:-:S04]  /*27f0*/  UISETP.NE.AND UP0, UPT, UR5, 0x11, UPT ;  /* 0x000000110500788c */ /* 0x000fc8000bf05270 */
[----:B------:R-:W-:Y:S02]  /*2800*/  USEL UR7, URZ, 0x1, UP0 ;  /* 0x00000001ff077887 */ /* 0x000fe40008000000 */
[----:B------:R-:W-:-:S04]  /*2810*/  USEL UR5, UR5, URZ, UP0 ;  /* 0x000000ff05057287 */ /* 0x000fc80008000000 */
[----:B------:R-:W-:Y:S01]  /*2820*/  ULEA UR4, UR5, UR6, 0x3 ;  /* 0x0000000605047291 */ /* 0x000fe2000f8e18ff */
[----:B------:R-:W-:-:S04]  /*2830*/  LOP3.LUT R2, R15, UR7, RZ, 0x3c, !PT ;  /* 0x000000070f027c12 */ /* 0x000fc8000f8e3cff */
[----:B-1----:R-:W-:-:S04]  /*2840*/  SHF.L.U32 R3, R2, 0x1f, RZ ;  /* 0x0000001f02037819 */ /* 0x002fc800000006ff */
[----:B------:R-:W1:Y:S02]  /*2850*/  SYNCS.PHASECHK.TRANS64.TRYWAIT P0, [UR4], R3 ;  /* 0x00000003ff0075a7 */ /* 0x000e640008001104 */
[----:B-1----:R-:W-:Y:S05]  /*2860*/  @!P0 BRA `(.L_x_45) ;  /* 0x0000005800288947 */ /* 0x002fea0003800000 */
.L_x_155:
        /* <DEDUP_REMOVED lines=9> */
.L_x_157:
        /* <DEDUP_REMOVED lines=9> */
.L_x_159:
        /* <DEDUP_REMOVED lines=9> */
.L_x_161:
        /* <DEDUP_REMOVED lines=9> */
.L_x_163:
        /* <DEDUP_REMOVED lines=9> */
.L_x_165:
        /* <DEDUP_REMOVED lines=9> */
.L_x_167:
        /* <DEDUP_REMOVED lines=9> */
.L_x_169:
        /* <DEDUP_REMOVED lines=9> */
.L_x_171:
        /* <DEDUP_REMOVED lines=9> */
.L_x_173:
        /* <DEDUP_REMOVED lines=9> */
.L_x_175:
        /* <DEDUP_REMOVED lines=9> */
.L_x_177:
        /* <DEDUP_REMOVED lines=9> */
.L_x_179:
        /* <DEDUP_REMOVED lines=9> */
.L_x_181:
        /* <DEDUP_REMOVED lines=9> */
.L_x_183:
[----:B------:R-:W-:-:S04]  /*3050*/  UIADD3 UR5, UPT, UPT, UR5, 0x1, URZ ;  /* 0x0000000105057890 */ /* 0x000fc8000fffe0ff */
[----:B------:R-:W-:-:S04]  /*3060*/  UISETP.NE.AND UP0, UPT, UR5, 0x11, UPT ;  /* 0x000000110500788c */ /* 0x000fc8000bf05270 */
[----:B------:R-:W-:Y:S02]  /*3070*/  USEL UR4, URZ, 0x1, UP0 ;  /* 0x00000001ff047887 */ /* 0x000fe40008000000 */
[----:B------:R-:W-:-:S04]  /*3080*/  USEL UR5, UR5, URZ, UP0 ;  /* 0x000000ff05057287 */ /* 0x000fc80008000000 */
[----:B------:R-:W-:Y:S01]  /*3090*/  ULEA UR5, UR5, UR6, 0x3 ;  /* 0x0000000605057291 */ /* 0x000fe2000f8e18ff */
[----:B-1----:R-:W-:-:S04]  /*30a0*/  LOP3.LUT R3, R2, UR4, RZ, 0x3c, !PT ;  /* 0x0000000402037c12 */ /* 0x002fc8000f8e3cff */
[----:B------:R-:W-:Y:S01]  /*30b0*/  SHF.L.U32 R3, R3, 0x1f, RZ ;  /* 0x0000001f03037819 */ /* 0x000fe200000006ff */
[----:B---3--:R-:W-:-:S07]  /*30c0*/  IMAD.U32 R0, RZ, RZ, UR5 ;  /* 0x00000005ff007e24 */ /* 0x008fce000f8e00ff */
.L_x_60:
[----:B-1----:R1:W2:Y:S02]  /*30d0*/  SYNCS.PHASECHK.TRANS64.TRYWAIT P0, [R0+URZ], R3 ;  /* 0x00000003000075a7 */ /* 0x0022a400080011ff */
[----:B--2---:R-:W-:Y:S05]  /*30e0*/  @!P0 NANOSLEEP.SYNCS 0x989680 ;  /* 0x009896800000895d */ /* 0x004fea0003900000 */
[----:B------:R-:W2:Y:S02]  /*30f0*/  @!P0 SYNCS.PHASECHK.TRANS64 P0, [R0+URZ], R3 ;  /* 0x00000003000085a7 */ /* 0x000ea400080010ff */
[----:B--2---:R-:W-:Y:S05]  /*3100*/  @P0 EXIT ;  /* 0x000000000000094d */ /* 0x004fea0003800000 */
[----:B------:R-:W-:Y:S05]  /*3110*/  BRA `(.L_x_60) ;  /* 0xfffffffc00ec7947 */ /* 0x000fea000383ffff */
.L_x_23:
[----:B------:R-:W-:-:S04]  /*3120*/  UISETP.NE.AND UP1, UPT, UR37, URZ, UPT ;  /* 0x000000ff2500728c */ /* 0x000fc8000bf25270 */
[----:B------:R-:W-:-:S09]  /*3130*/  UISETP.NE.OR UP1, UPT, UR10, 0x1, UP1 ;  /* 0x000000010a00788c */ /* 0x000fd20008f25670 */
[----:B------:R-:W-:Y:S05]  /*3140*/  BRA.U UP1, `(.L_x_61) ;  /* 0x00000005014c7547 */ /* 0x000fea000b800000 */
[----:B------:R-:W-:Y:S01]  /*3150*/  HFMA2 R11, -RZ, RZ, 0, 0 ;  /* 0x00000000ff0b7431 */ /* 0x000fe200000001ff */
[----:B------:R-:W-:Y:S01]  /*3160*/  ISETP.GE.U32.AND P2, PT, R10, 0x2, PT ;  /* 0x000000020a00780c */ /* 0x000fe20003f46070 */
[----:B------:R-:W-:Y:S01]  /*3170*/  IMAD.MOV.U32 R12, RZ, RZ, 0x1 ;  /* 0x00000001ff0c7424 */ /* 0x000fe200078e00ff */
[----:B------:R-:W-:Y:S01]  /*3180*/  CS2R R8, SRZ ;  /* 0x0000000000087805 */ /* 0x000fe2000001ff00 */
[----:B------:R-:W-:Y:S01]  /*3190*/  IMAD.MOV.U32 R3, RZ, RZ, RZ ;  /* 0x000000ffff037224 */ /* 0x000fe200078e00ff */
[----:B------:R-:W-:Y:S01]  /*31a0*/  UMOV UR4, 0x400 ;  /* 0x0000040000047882 */ /* 0x000fe20000000000 */
[----:B------:R-:W-:Y:S01]  /*31b0*/  UMOV UR6, URZ ;  /* 0x000000ff00067c82 */ /* 0x000fe20008000000 */
[----:B------:R-:W-:-:S12]  /*31c0*/  ULEA UR37, UR37, UR4, 0x18 ;  /* 0x0000000425257291 */ /* 0x000fd8000f8ec0ff */
.L_x_65:
[----:B------:R-:W-:Y:S02]  /*31d0*/  LEA R0, R3, UR37, 0x3 ;  /* 0x0000002503007c11 */ /* 0x000fe4000f8e18ff */
[----:B------:R-:W-:-:S03]  /*31e0*/  SHF.L.U32 R5, R8, 0x1f, RZ ;  /* 0x0000001f08057819 */ /* 0x000fc600000006ff */
[----:B------:R-:W-:Y:S01]  /*31f0*/  VIADD R4, R0, 0x1c0 ;  /* 0x000001c000047836 */ /* 0x000fe20000000000 */
[----:B------:R-:W1:Y:S02]  /*3200*/  SYNCS.PHASECHK.TRANS64.TRYWAIT P0, [R0+URZ+0x1b0], R5 ;  /* 0x0001b005000075a7 */ /* 0x000e6400080011ff */
[----:B-1----:R-:W-:Y:S05]  /*3210*/  @!P0 BRA `(.L_x_62) ;  /* 0x0000005400248947 */ /* 0x002fea0003800000 */
.L_x_184:
[----:B------:R-:W-:Y:S01]  /*3220*/  ULEA UR5, UR6, UR37, 0x3 ;  /* 0x0000002506057291 */ /* 0x000fe2000f8e18ff */
[----:B------:R-:W-:Y:S01]  /*3230*/  PRMT R4, RZ, 0x654, R4 ;  /* 0x00000654ff047816 */ /* 0x000fe20000000004 */
[----:B-1----:R-:W-:Y:S01]  /*3240*/  @!P2 IMAD.MOV.U32 R5, RZ, RZ, 0x10 ;  /* 0x00000010ff05a424 */ /* 0x002fe200078e00ff */
[----:B------:R-:W-:Y:S01]  /*3250*/  SHF.L.U32 R7, R12, 0x1f, RZ ;  /* 0x0000001f0c077819 */ /* 0x000fe200000006ff */
[----:B------:R-:W-:Y:S01]  /*3260*/  UIADD3 UR4, UPT, UPT, UR5, 0x150, URZ ;  /* 0x0000015005047890 */ /* 0x000fe2000fffe0ff */
[----:B------:R1:W-:Y:S05]  /*3270*/  SYNCS.ARRIVE.TRANS64.RED.A1T0 RZ, [R4+URZ], RZ ;  /* 0x000000ff04ff79a7 */ /* 0x0003ea00081004ff */
[----:B------:R-:W-:Y:S01]  /*3280*/  IMAD.U32 R13, RZ, RZ, UR4 ;  /* 0x00000004ff0d7e24 */ /* 0x000fe2000f8e00ff */
[----:B------:R-:W2:Y:S04]  /*3290*/  SYNCS.PHASECHK.TRANS64.TRYWAIT P0, [UR5+0x160], R7 ;  /* 0x00016007ff0075a7 */ /* 0x000ea80008001105 */
[----:B------:R-:W-:Y:S01]  /*32a0*/  PRMT R13, R10, 0x654, R13 ;  /* 0x000006540a0d7816 */ /* 0x000fe2000000000d */
[----:B-12---:R-:W-:Y:S06]  /*32b0*/  @!P0 BRA `(.L_x_63) ;  /* 0x0000005400108947 */ /* 0x006fec0003800000 */
.L_x_186:
[----:B------:R-:W-:Y:S01]  /*32c0*/  ULEA UR4, UR6, UR37, 0x4 ;  /* 0x0000002506047291 */ /* 0x000fe2000f8e20ff */
[----:B------:R-:W-:Y:S01]  /*32d0*/  SEL R2, R13, R2, !P2 ;  /* 0x000000020d027207 */ /* 0x000fe20005000000 */
[----:B------:R-:W-:Y:S01]  /*32e0*/  UIADD3 UR5, UPT, UPT, UR5, 0x150, URZ ;  /* 0x0000015005057890 */ /* 0x000fe2000fffe0ff */
[----:B-1----:R-:W-:Y:S01]  /*32f0*/  LEA R0, R11, UR37, 0x3 ;  /* 0x000000250b007c11 */ /* 0x002fe2000f8e18ff */
[----:B------:R-:W-:Y:S01]  /*3300*/  UIADD3 UR4, UPT, UPT, UR4, 0x1e0, URZ ;  /* 0x000001e004047890 */ /* 0x000fe2000fffe0ff */
[----:B------:R1:W-:Y:S01]  /*3310*/  @!P2 SYNCS.ARRIVE.TRANS64.RED RZ, [R2+URZ], R5 ;  /* 0x0000000502ffa9a7 */ /* 0x0003e200080004ff */
[----:B------:R-:W-:Y:S01]  /*3320*/  UIADD3 UR6, UPT, UPT, UR6, 0x1, URZ ;  /* 0x0000000106067890 */ /* 0x000fe2000fffe0ff */
[----:B------:R-:W-:-:S03]  /*3330*/  VIADD R3, R3, 0x1 ;  /* 0x0000000103037836 */ /* 0x000fc60000000000 */
[----:B------:R-:W-:Y:S02]  /*3340*/  UISETP.NE.AND UP0, UPT, UR6, 0x2, UPT ;  /* 0x000000020600788c */ /* 0x000fe4000bf05270 */
[----:B------:R-:W-:Y:S01]  /*3350*/  ISETP.NE.AND P0, PT, R3, 0x2, PT ;  /* 0x000000020300780c */ /* 0x000fe20003f05270 */
[----:B------:R-:W-:Y:S06]  /*3360*/  UGETNEXTWORKID.BROADCAST [UR4], [UR5] ;  /* 0x00000000040073ca */ /* 0x000fec0008000100 */
[----:B------:R-:W-:Y:S02]  /*3370*/  USEL UR4, URZ, 0x1, UP0 ;  /* 0x00000001ff047887 */ /* 0x000fe40008000000 */
[----:B------:R-:W-:-:S04]  /*3380*/  USEL UR6, UR6, URZ, UP0 ;  /* 0x000000ff06067287 */ /* 0x000fc80008000000 */
[----:B------:R-:W-:Y:S02]  /*3390*/  LOP3.LUT R12, R12, UR4, RZ, 0x3c, !PT ;  /* 0x000000040c0c7c12 */ /* 0x000fe4000f8e3cff */
[----:B-1----:R-:W-:-:S04]  /*33a0*/  SHF.L.U32 R5, R9, 0x1f, RZ ;  /* 0x0000001f09057819 */ /* 0x002fc800000006ff */
[----:B------:R-:W1:Y:S02]  /*33b0*/  SYNCS.PHASECHK.TRANS64.TRYWAIT P1, [R0+URZ+0x150], R5 ;  /* 0x00015005000075a7 */ /* 0x000e6400080211ff */
[----:B-1----:R-:W-:Y:S05]  /*33c0*/  @!P1 BRA `(.L_x_64) ;  /* 0x0000005000e49947 */ /* 0x002fea0003800000 */
.L_x_187:
[----:B------:R-:W-:Y:S01]  /*33d0*/  LEA R4, R11, UR37, 0x4 ;  /* 0x000000250b047c11 */ /* 0x000fe2000f8e20ff */
[----:B-1----:R-:W-:Y:S01]  /*33e0*/  VIADD R0, R0, 0x160 ;  /* 0x0000016000007836 */ /* 0x002fe20000000000 */
[----:B------:R-:W-:Y:S01]  /*33f0*/  SEL R3, R3, RZ, P0 ;  /* 0x000000ff03037207 */ /* 0x000fe20000000000 */
[----:B------:R-:W-:-:S03]  /*3400*/  VIADD R11, R11, 0x1 ;  /* 0x000000010b0b7836 */ /* 0x000fc60000000000 */
[----:B------:R-:W1:Y:S01]  /*3410*/  LDS.128 R4, [R4+0x1e0] ;  /* 0x0001e00004047984 */ /* 0x000e620000000c00 */
[----:B------:R-:W-:Y:S02]  /*3420*/  PRMT R0, RZ, 0x654, R0 ;  /* 0x00000654ff007816 */ /* 0x000fe40000000000 */
[C---:B------:R-:W-:Y:S01]  /*3430*/  ISETP.NE.AND P1, PT, R11.reuse, 0x2, PT ;  /* 0x000000020b00780c */ /* 0x040fe20003f25270 */
[----:B------:R-:W-:Y:S01]  /*3440*/  @!PT LDS RZ, [RZ] ;  /* 0x00000000fffff984 */ /* 0x000fe20000000800 */
[----:B------:R-:W-:Y:S01]  /*3450*/  @!PT LDS RZ, [RZ] ;  /* 0x00000000fffff984 */ /* 0x000fe20000000800 */
[----:B------:R-:W-:Y:S01]  /*3460*/  @!PT LDS RZ, [RZ] ;  /* 0x00000000fffff984 */ /* 0x000fe20000000800 */
[----:B------:R-:W-:Y:S01]  /*3470*/  @!PT LDS RZ, [RZ] ;  /* 0x00000000fffff984 */ /* 0x000fe20000000800 */
[----:B------:R2:W-:Y:S06]  /*3480*/  MEMBAR.ALL.CTA ;  /* 0x0000000000007992 */ /* 0x0005ec0000008000 */
[----:B--2---:R-:W2:Y:S01]  /*3490*/  FENCE.VIEW.ASYNC.S ;  /* 0x00000000000073c6 */ /* 0x004ea20000000000 */
[----:B------:R-:W-:Y:S01]  /*34a0*/  SEL R11, R11, RZ, P1 ;  /* 0x000000ff0b0b7207 */ /* 0x000fe20000800000 */
[----:B--2---:R2:W-:Y:S01]  /*34b0*/  SYNCS.ARRIVE.TRANS64.RED.A1T0 RZ, [R0+URZ], RZ ;  /* 0x000000ff00ff79a7 */ /* 0x0045e200081004ff */
[----:B-1----:R-:W-:-:S02]  /*34c0*/  LOP3.LUT P3, RZ, R6, 0x1, RZ, 0xc0, !PT ;  /* 0x0000000106ff7812 */ /* 0x002fc4000786c0ff */
[----:B------:R-:W-:-:S04]  /*34d0*/  SEL R5, RZ, 0x1, P0 ;  /* 0x00000001ff057807 */ /* 0x000fc80000000000 */
[----:B------:R-:W-:Y:S02]  /*34e0*/  LOP3.LUT R8, R8, R5, RZ, 0x3c, !PT ;  /* 0x0000000508087212 */ /* 0x000fe400078e3cff */
[----:B--2---:R-:W-:-:S04]  /*34f0*/  SEL R0, RZ, 0x1, P1 ;  /* 0x00000001ff007807 */ /* 0x004fc80000800000 */
[----:B------:R-:W-:Y:S01]  /*3500*/  LOP3.LUT R9, R9, R0, RZ, 0x3c, !PT ;  /* 0x0000000009097212 */ /* 0x000fe200078e3cff */
[----:B------:R-:W-:Y:S06]  /*3510*/  @P3 BRA `(.L_x_65) ;  /* 0xfffffffc002c3947 */ /* 0x000fec000383ffff */
[----:B------:R-:W-:Y:S01]  /*3520*/  ULEA UR5, UR6, UR37, 0x3 ;  /* 0x0000002506057291 */ /* 0x000fe2000f8e18ff */
[----:B------:R-:W-:-:S08]  /*3530*/  SHF.L.U32 R3, R12, 0x1f, RZ ;  /* 0x0000001f0c037819 */ /* 0x000fd000000006ff */
[----:B------:R-:W1:Y:S02]  /*3540*/  SYNCS.PHASECHK.TRANS64 P0, [UR5+0x160], R3 ;  /* 0x00016003ff0075a7 */ /* 0x000e640008001005 */
[----:B-1----:R-:W-:Y:S05]  /*3550*/  @P0 BRA `(.L_x_66) ;  /* 0x0000000000080947 */ /* 0x002fea0003800000 */
[----:B------:R-:W1:Y:S02]  /*3560*/  SYNCS.PHASECHK.TRANS64.TRYWAIT P0, [UR5+0x160], R3 ;  /* 0x00016003ff0075a7 */ /* 0x000e640008001105 */
[----:B-1----:R-:W-:Y:S05]  /*3570*/  @!P0 BRA `(.L_x_67) ;  /* 0x00000050008c8947 */ /* 0x002fea0003800000 */
.L_x_66:
[----:B------:R-:W-:-:S04]  /*3580*/  UIADD3 UR4, UPT, UPT, UR6, 0x1, URZ ;  /* 0x0000000106047890 */ /* 0x000fc8000fffe0ff */
[----:B------:R-:W-:-:S04]  /*3590*/  UISETP.NE.AND UP0, UPT, UR4, 0x2, UPT ;  /* 0x000000020400788c */ /* 0x000fc8000bf05270 */
[----:B------:R-:W-:Y:S02]  /*35a0*/  USEL UR7, URZ, 0x1, UP0 ;  /* 0x00000001ff077887 */ /* 0x000fe40008000000 */
[----:B------:R-:W-:-:S04]  /*35b0*/  USEL UR4, UR4, URZ, UP0 ;  /* 0x000000ff04047287 */ /* 0x000fc80008000000 */
[----:B------:R-:W-:Y:S01]  /*35c0*/  ULEA UR4, UR4, UR37, 0x3 ;  /* 0x0000002504047291 */ /* 0x000fe2000f8e18ff */
[----:B-1----:R-:W-:-:S04]  /*35d0*/  LOP3.LUT R3, R12, UR7, RZ, 0x3c, !PT ;  /* 0x000000070c037c12 */ /* 0x002fc8000f8e3cff */
[----:B------:R-:W-:-:S04]  /*35e0*/  SHF.L.U32 R0, R3, 0x1f, RZ ;  /* 0x0000001f03007819 */ /* 0x000fc800000006ff */
[----:B------:R-:W1:Y:S02]  /*35f0*/  SYNCS.PHASECHK.TRANS64 P0, [UR4+0x160], R0 ;  /* 0x00016000ff0075a7 */ /* 0x000e640008001004 */
[----:B-1----:R-:W-:Y:S05]  /*3600*/  @P0 EXIT ;  /* 0x000000000000094d */ /* 0x002fea0003800000 */
[----:B------:R-:W-:Y:S02]  /*3610*/  SHF.L.U32 R3, R3, 0x1f, RZ ;  /* 0x0000001f03037819 */ /* 0x000fe400000006ff */
[----:B------:R-:W-:-:S07]  /*3620*/  MOV R0, UR4 ;  /* 0x0000000400007c02 */ /* 0x000fce0008000f00 */
.L_x_68:
[----:B-1----:R1:W2:Y:S02]  /*3630*/  SYNCS.PHASECHK.TRANS64.TRYWAIT P0, [R0+URZ+0x160], R3 ;  /* 0x00016003000075a7 */ /* 0x0022a400080011ff */
[----:B--2---:R-:W-:Y:S05]  /*3640*/  @!P0 NANOSLEEP.SYNCS 0x989680 ;  /* 0x009896800000895d */ /* 0x004fea0003900000 */
[----:B------:R-:W2:Y:S02]  /*3650*/  @!P0 SYNCS.PHASECHK.TRANS64 P0, [R0+URZ+0x160], R3 ;  /* 0x00016003000085a7 */ /* 0x000ea400080010ff */
[----:B--2---:R-:W-:Y:S05]  /*3660*/  @P0 EXIT ;  /* 0x000000000000094d */ /* 0x004fea0003800000 */
[----:B------:R-:W-:Y:S05]  /*3670*/  BRA `(.L_x_68) ;  /* 0xfffffffc00ec7947 */ /* 0x000fea000383ffff */
.L_x_61:
[----:B------:R-:W-:Y:S05]  /*3680*/  BRA.U UP4, `(.L_x_69) ;  /* 0x0000001104d87547 */ /* 0x000fea000b800000 */
[----:B------:R-:W-:Y:S01]  /*3690*/  UMOV UR6, 0x40 ;  /* 0x0000004000067882 */ /* 0x000fe20000000000 */
[----:B------:R-:W-:Y:S01]  /*36a0*/  NOP ;  /* 0x0000000000007918 */ /* 0x000fe20000000000 */
[----:B------:R-:W-:Y:S01]  /*36b0*/  ULEA UR6, UR37, UR6, 0x18 ;  /* 0x0000000625067291 */ /* 0x000fe2000f8ec0ff */
[----:B------:R-:W-:Y:S02]  /*36c0*/  UMOV UR7, 0x400 ;  /* 0x0000040000077882 */ /* 0x000fe40000000000 */
[----:B------:R-:W-:-:S06]  /*36d0*/  ULEA UR37, UR37, UR7, 0x18 ;  /* 0x0000000725257291 */ /* 0x000fcc000f8ec0ff */
[----:B------:R-:W1:Y:S02]  /*36e0*/  LDS.U8 R2, [UR6+0x1c] ;  /* 0x00001c06ff027984 */ /* 0x000e640008000000 */
[----:B-1----:R-:W-:-:S13]  /*36f0*/  ISETP.NE.AND P0, PT, R2, RZ, PT ;  /* 0x000000ff0200720c */ /* 0x002fda0003f05270 */
[----:B------:R-:W-:Y:S05]  /*3700*/  @P0 BRA `(.L_x_70) ;  /* 0x0000000400080947 */ /* 0x000fea0003800000 */
[----:B------:R-:W-:Y:S02]  /*3710*/  UISETP.NE.U32.AND UP0, UPT, UR5, 0x1, UPT ;  /* 0x000000010500788c */ /* 0x000fe4000bf05070 */
[----:B------:R-:W-:-:S07]  /*3720*/  UIADD3 UR8, UPT, UPT, UR6, 0x8, URZ ;  /* 0x0000000806087890 */ /* 0x000fce000fffe0ff */
[----:B------:R-:W-:Y:S05]  /*3730*/  BRA.U !UP0, `(.L_x_71) ;  /* 0x00000001089c7547 */ /* 0x000fea000b800000 */
[----:B------:R-:W-:Y:S01]  /*3740*/  ELECT P0, URZ, PT ;  /* 0x0000000000ff782f */ /* 0x000fe20003800000 */
[----:B------:R-:W-:-:S12]  /*3750*/  BSSY B0, `(.L_x_71) ;  /* 0x0000025000007945 */ /* 0x000fd80003800000 */
[----:B------:R-:W-:Y:S05]  /*3760*/  @!P0 BRA `(.L_x_72) ;  /* 0x00000000008c8947 */ /* 0x000fea0003800000 */
[----:B------:R-:W-:-:S05]  /*3770*/  UMOV UR7, 0x10 ;  /* 0x0000001000077882 */ /* 0x000fca0000000000 */
[----:B------:R-:W-:Y:S04]  /*3780*/  DEPBAR.LE SB1, 0x36 ;  /* 0x00009d800000791a */ /* 0x000fe80000000000 */
[----:B------:R-:W1:Y:S02]  /*3790*/  UTCATOMSWS.2CTA.FIND_AND_SET.ALIGN UP1, UR7, UR7 ;  /* 0x00000007000775e3 */ /* 0x000e640008220800 */
[----:B-1----:R-:W-:Y:S01]  /*37a0*/  MOV R11, UR7 ;  /* 0x00000007000b7c02 */ /* 0x002fe20008000f00 */
[----:B------:R-:W-:Y:S06]  /*37b0*/  BRA.U UP1, `(.L_x_73) ;  /* 0x0000000101187547 */ /* 0x000fec000b800000 */
.L_x_74:
[----:B------:R-:W-:Y:S05]  /*37c0*/  NANOSLEEP 0x64 ;  /* 0x000000640000795d */ /* 0x000fea0003800000 */
[----:B------:R-:W-:-:S05]  /*37d0*/  UMOV UR7, 0x10 ;  /* 0x0000001000077882 */ /* 0x000fca0000000000 */
[----:B------:R-:W-:Y:S04]  /*37e0*/  DEPBAR.LE SB1, 0x36 ;  /* 0x00009d800000791a */ /* 0x000fe80000000000 */
[----:B------:R-:W1:Y:S02]  /*37f0*/  UTCATOMSWS.2CTA.FIND_AND_SET.ALIGN UP1, UR7, UR7 ;  /* 0x00000007000775e3 */ /* 0x000e640008220800 */
[----:B-1----:R-:W-:Y:S01]  /*3800*/  MOV R11, UR7 ;  /* 0x00000007000b7c02 */ /* 0x002fe20008000f00 */
[----:B------:R-:W-:Y:S05]  /*3810*/  BRA.U !UP1, `(.L_x_74) ;  /* 0xfffffffd09e87547 */ /* 0x000fea000b83ffff */
.L_x_73:
[----:B------:R-:W1:Y:S01]  /*3820*/  LDS R5, [UR6+0x10] ;  /* 0x00001006ff057984 */ /* 0x000e620008000800 */
[----:B------:R-:W-:Y:S01]  /*3830*/  IMAD.U32 R3, RZ, RZ, UR37 ;  /* 0x00000025ff037e24 */ /* 0x000fe2000f8e00ff */
[----:B------:R-:W-:-:S03]  /*3840*/  MOV R2, UR4 ;  /* 0x0000000400027c02 */ /* 0x000fc60008000f00 */
[----:B------:R-:W-:Y:S01]  /*3850*/  VIADD R3, R3, 0x200 ;  /* 0x0000020003037836 */ /* 0x000fe20000000000 */
[----:B-1----:R-:W-:-:S04]  /*3860*/  SHF.L.U32 R5, R5, 0x1f, RZ ;  /* 0x0000001f05057819 */ /* 0x002fc800000006ff */
[----:B------:R-:W1:Y:S02]  /*3870*/  SYNCS.PHASECHK.TRANS64.TRYWAIT P0, [UR6+0x8], R5 ;  /* 0x00000805ff0075a7 */ /* 0x000e640008001106 */
[----:B-1----:R-:W-:Y:S05]  /*3880*/  @P0 BRA `(.L_x_75) ;  /* 0x0000000000080947 */ /* 0x002fea0003800000 */
[----:B------:R-:W1:Y:S02]  /*3890*/  SYNCS.PHASECHK.TRANS64.TRYWAIT P0, [UR6+0x8], R5 ;  /* 0x00000805ff0075a7 */ /* 0x000e640008001106 */
[----:B-1----:R-:W-:Y:S05]  /*38a0*/  @!P0 BRA `(.L_x_76) ;  /* 0x0000004c00d88947 */ /* 0x002fea0003800000 */
.L_x_75:
[----:B-1----:R-:W-:Y:S01]  /*38b0*/  HFMA2 R4, -RZ, RZ, 0, 5.9604644775390625e-08 ;  /* 0x00000001ff047431 */ /* 0x002fe200000001ff */
[----:B------:R-:W-:Y:S01]  /*38c0*/  UPRMT UR7, UR4, 0x654, UR8 ;  /* 0x0000065404077896 */ /* 0x000fe20008000008 */
[----:B------:R-:W-:Y:S01]  /*38d0*/  IMAD.MOV.U32 R6, RZ, RZ, 0xffff ;  /* 0x0000ffffff067424 */ /* 0x000fe200078e00ff */
[----:B------:R-:W-:Y:S01]  /*38e0*/  PRMT R2, R2, 0x654, R3 ;  /* 0x0000065402027816 */ /* 0x000fe20000000003 */
[----:B------:R-:W-:Y:S02]  /*38f0*/  IMAD.MOV.U32 R5, RZ, RZ, 0x4 ;  /* 0x00000004ff057424 */ /* 0x000fe400078e00ff */
[----:B------:R-:W-:Y:S01]  /*3900*/  IMAD.SHL.U32 R9, R11, 0x20, RZ ;  /* 0x000000200b097824 */ /* 0x000fe200078e00ff */
[----:B------:R-:W-:Y:S02]  /*3910*/  MOV R3, UR7 ;  /* 0x0000000700037c02 */ /* 0x000fe40008000f00 */
[-C--:B------:R-:W-:Y:S01]  /*3920*/  SHF.L.U32 R7, R6, R11.reuse, RZ ;  /* 0x0000000b06077219 */ /* 0x080fe200000006ff */
[----:B------:R1:W-:Y:S01]  /*3930*/  SYNCS.ARRIVE.TRANS64.RED RZ, [UR7], R5 ;  /* 0x00000005ffff79a7 */ /* 0x0003e20008000407 */
[----:B------:R-:W-:Y:S01]  /*3940*/  SHF.L.U32 R6, R4, R11, RZ ;  /* 0x0000000b04067219 */ /* 0x000fe200000006ff */
[----:B------:R1:W-:Y:S04]  /*3950*/  STS [UR37+0x200], R9 ;  /* 0x00020009ff007988 */ /* 0x0003e80008000825 */
[----:B------:R1:W-:Y:S04]  /*3960*/  STAS [R2.64], R11 ;  /* 0x0000000b02007dbd */ /* 0x0003e8000c0008ff */
[----:B------:R1:W-:Y:S04]  /*3970*/  ATOMS.OR RZ, [UR6+0x14], R7 ;  /* 0x00001407ffff798c */ /* 0x0003e8000b000006 */
[----:B------:R1:W-:Y:S04]  /*3980*/  ATOMS.OR RZ, [UR6+0x18], R6 ;  /* 0x00001806ffff798c */ /* 0x0003e8000b000006 */
[----:B------:R1:W-:Y:S02]  /*3990*/  ATOMS.XOR RZ, [UR6+0x10], R4 ;  /* 0x00001004ffff798c */ /* 0x0003e4000b800006 */
.L_x_72:
[----:B------:R-:W-:Y:S05]  /*39a0*/  BSYNC B0 ;  /* 0x0000000000007941 */ /* 0x000fea0003800000 */
.L_x_71:
[----:B------:R-:W-:Y:S05]  /*39b0*/  BRA.U UP0, `(.L_x_77) ;  /* 0x00000001006c7547 */ /* 0x000fea000b800000 */
[----:B------:R-:W-:-:S03]  /*39c0*/  UMOV UR7, 0xffffffff ;  /* 0xffffffff00077882 */ /* 0x000fc60000000000 */
[----:B------:R-:W-:Y:S05]  /*39d0*/  BRA.DIV UR7, `(.L_x_78) ;  /* 0x0000004e07a47947 */ /* 0x000fea000b800000 */
[----:B------:R-:W-:-:S13]  /*39e0*/  ELECT P6, URZ, PT ;  /* 0x0000000000ff782f */ /* 0x000fda00038c0000 */
.L_x_191:
[----:B------:R-:W-:Y:S05]  /*39f0*/  @!P6 BRA `(.L_x_77) ;  /* 0x00000000005ce947 */ /* 0x000fea0003800000 */
[----:B-1----:R-:W1:Y:S02]  /*3a00*/  LDS R3, [UR6+0x10] ;  /* 0x00001006ff037984 */ /* 0x002e640008000800 */
[----:B-1----:R-:W-:-:S04]  /*3a10*/  SHF.L.U32 R3, R3, 0x1f, RZ ;  /* 0x0000001f03037819 */ /* 0x002fc800000006ff */
[----:B------:R-:W1:Y:S02]  /*3a20*/  SYNCS.PHASECHK.TRANS64.TRYWAIT P0, [UR6+0x8], R3 ;  /* 0x00000803ff0075a7 */ /* 0x000e640008001106 */
[----:B-1----:R-:W-:Y:S05]  /*3a30*/  @P0 BRA `(.L_x_79) ;  /* 0x0000000000080947 */ /* 0x002fea0003800000 */
[----:B------:R-:W1:Y:S02]  /*3a40*/  SYNCS.PHASECHK.TRANS64.TRYWAIT P0, [UR6+0x8], R3 ;  /* 0x00000803ff0075a7 */ /* 0x000e640008001106 */
[----:B-1----:R-:W-:Y:S05]  /*3a50*/  @!P0 BRA `(.L_x_80) ;  /* 0x0000004c00a48947 */ /* 0x002fea0003800000 */
.L_x_79:
[----:B------:R-:W2:Y:S01]  /*3a60*/  LDS R5, [UR37+0x200] ;  /* 0x00020025ff057984 */ /* 0x000ea20008000800 */
[----:B-1----:R-:W-:Y:S02]  /*3a70*/  HFMA2 R2, -RZ, RZ, 0, 5.9604644775390625e-08 ;  /* 0x00000001ff027431 */ /* 0x002fe400000001ff */
[----:B------:R-:W-:Y:S01]  /*3a80*/  IMAD.MOV.U32 R3, RZ, RZ, 0xffff ;  /* 0x0000ffffff037424 */ /* 0x000fe200078e00ff */
[----:B------:R-:W-:Y:S01]  /*3a90*/  UPRMT UR7, UR4, 0x654, UR8 ;  /* 0x0000065404077896 */ /* 0x000fe20008000008 */
[----:B--2---:R-:W-:-:S03]  /*3aa0*/  IMAD.SHL.U32 R4, R5, 0x20, RZ ;  /* 0x0000002005047824 */ /* 0x004fc600078e00ff */
[-C--:B------:R-:W-:Y:S02]  /*3ab0*/  SHF.L.U32 R3, R3, R5.reuse, RZ ;  /* 0x0000000503037219 */ /* 0x080fe400000006ff */
[----:B------:R-:W-:Y:S01]  /*3ac0*/  SHF.L.U32 R5, R2, R5, RZ ;  /* 0x0000000502057219 */ /* 0x000fe200000006ff */
[----:B------:R2:W-:Y:S04]  /*3ad0*/  STS [UR37+0x200], R4 ;  /* 0x00020004ff007988 */ /* 0x0005e80008000825 */
[----:B------:R2:W-:Y:S04]  /*3ae0*/  ATOMS.OR RZ, [UR6+0x14], R3 ;  /* 0x00001403ffff798c */ /* 0x0005e8000b000006 */
[----:B------:R2:W-:Y:S01]  /*3af0*/  ATOMS.OR RZ, [UR6+0x18], R5 ;  /* 0x00001805ffff798c */ /* 0x0005e2000b000006 */
[----:B------:R-:W-:Y:S03]  /*3b00*/  SYNCS.ARRIVE.TRANS64.RED.A1T0 RZ, [UR7], RZ ;  /* 0x000000ffffff79a7 */ /* 0x000fe60008100407 */
[----:B------:R2:W-:Y:S01]  /*3b10*/  ATOMS.XOR RZ, [UR6+0x10], R2 ;  /* 0x00001002ffff798c */ /* 0x0005e2000b800006 */
[----:B------:R-:W-:Y:S05]  /*3b20*/  BRA `(.L_x_77) ;  /* 0x0000000000107947 */ /* 0x000fea0003800000 */
.L_x_70:
[----:B------:R-:W-:-:S05]  /*3b30*/  MOV R2, 0xffffffff ;  /* 0xffffffff00027802 */ /* 0x000fca0000000f00 */
[----:B------:R1:W-:Y:S02]  /*3b40*/  STS [UR37+0x200], R2 ;  /* 0x00020002ff007988 */ /* 0x0003e40008000825 */
[----:B-1----:R-:W-:Y:S02]  /*3b50*/  MOV R2, 0x3b70 ;  /* 0x00003b7000027802 */ /* 0x002fe40000000f00 */
[----:B-----5:R-:W-:Y:S05]  /*3b60*/  CALL.REL.NOINC `($__internal_1_$__cuda_sm10x_tcgen05_guardrail_trap_phase_invalid_during_alloc) ;  /* 0x0000005400047944 */ /* 0x020fea0003c00000 */
.L_x_77:
[----:B------:R-:W-:Y:S05]  /*3b70*/  WARPSYNC.ALL ;  /* 0x0000000000007948 */ /* 0x000fea0003800000 */
[----:B------:R-:W3:Y:S01]  /*3b80*/  S2UR UR7, SR_CgaCtaId ;  /* 0x00000000000779c3 */ /* 0x000ee20000008800 */
[----:B------:R-:W-:Y:S01]  /*3b90*/  UMOV UR6, 0x400 ;  /* 0x0000040000067882 */ /* 0x000fe20000000000 */
[----:B------:R-:W-:-:S06]  /*3ba0*/  NOP ;  /* 0x0000000000007918 */ /* 0x000fcc0000000000 */
[----:B------:R-:W-:Y:S06]  /*3bb0*/  BAR.ARV 0x6, 0xa0 ;  /* 0x0182800000007b1d */ /* 0x000fec0000002000 */
[----:B------:R-:W4:Y:S01]  /*3bc0*/  LDCU UR8, c[0x0][0x38c] ;  /* 0x00007180ff0877ac */ /* 0x000f220008000800 */
[----:B------:R-:W-:Y:S01]  /*3bd0*/  LOP3.LUT R0, R0, 0xffff, RZ, 0xc0, !PT ;  /* 0x0000ffff00007812 */ /* 0x000fe200078ec0ff */
[----:B-1----:R-:W-:Y:S01]  /*3be0*/  IMAD.MOV.U32 R9, RZ, RZ, 0x1 ;  /* 0x00000001ff097424 */ /* 0x002fe200078e00ff */
[----:B------:R-:W-:Y:S01]  /*3bf0*/  LOP3.LUT R8, R8, 0xffff, RZ, 0xc0, !PT ;  /* 0x0000ffff08087812 */ /* 0x000fe200078ec0ff */
[----:B------:R-:W-:Y:S01]  /*3c00*/  UMOV UR19, URZ ;  /* 0x000000ff00137c82 */ /* 0x000fe20008000000 */
[----:B------:R-:W-:Y:S01]  /*3c10*/  R2UR UR11, R0 ;  /* 0x00000000000b72ca */ /* 0x000fe200000e0000 */
[----:B------:R-:W-:Y:S01]  /*3c20*/  UMOV UR18, URZ ;  /* 0x000000ff00127c82 */ /* 0x000fe20008000000 */
[----:B------:R-:W-:Y:S01]  /*3c30*/  R2UR UR12, R8 ;  /* 0x00000000080c72ca */ /* 0x000fe200000e0000 */
[----:B------:R-:W-:Y:S01]  /*3c40*/  IMAD.MOV.U32 R8, RZ, RZ, RZ ;  /* 0x000000ffff087224 */ /* 0x000fe200078e00ff */
[----:B------:R-:W-:Y:S01]  /*3c50*/  UMOV UR17, URZ ;  /* 0x000000ff00117c82 */ /* 0x000fe20008000000 */
[----:B---3--:R-:W-:-:S02]  /*3c60*/  ULEA UR7, UR7, UR6, 0x18 ;  /* 0x0000000607077291 */ /* 0x008fc4000f8ec0ff */
[----:B------:R-:W-:Y:S02]  /*3c70*/  UISETP.NE.AND UP2, UPT, UR5, URZ, UPT ;  /* 0x000000ff0500728c */ /* 0x000fe4000bf45270 */
[----:B------:R-:W-:Y:S02]  /*3c80*/  UIADD3 UR13, UPT, UPT, UR7, 0x3400, URZ ;  /* 0x00003400070d7890 */ /* 0x000fe4000fffe0ff */
[----:B------:R-:W-:Y:S02]  /*3c90*/  UIADD3 UR14, UPT, UPT, UR7, 0x25400, URZ ;  /* 0x00025400070e7890 */ /* 0x000fe4000fffe0ff */
[----:B----4-:R-:W-:Y:S01]  /*3ca0*/  UIADD3 UR8, UPT, UPT, UR8, 0x3f, URZ ;  /* 0x0000003f08087890 */ /* 0x010fe2000fffe0ff */
[----:B--2---:R-:W1:Y:S01]  /*3cb0*/  LDS R2, [UR7+0x200] ;  /* 0x00020007ff027984 */ /* 0x004e620008000800 */
[----:B------:R-:W-:Y:S02]  /*3cc0*/  USHF.R.U32.HI UR13, URZ, 0x4, UR13 ;  /* 0x00000004ff0d7899 */ /* 0x000fe4000801160d */
[----:B------:R-:W-:-:S02]  /*3cd0*/  USHF.R.S32.HI UR6, URZ, 0x1f, UR8 ;  /* 0x0000001fff067899 */ /* 0x000fc40008011408 */
[----:B------:R-:W-:Y:S02]  /*3ce0*/  USHF.R.U32.HI UR14, URZ, 0x4, UR14 ;  /* 0x00000004ff0e7899 */ /* 0x000fe4000801160e */
[----:B------:R-:W-:Y:S02]  /*3cf0*/  ULEA.HI UR6, UR6, UR8, URZ, 0x6 ;  /* 0x0000000806067291 */ /* 0x000fe4000f8f30ff */
[----:B------:R-:W-:Y:S02]  /*3d00*/  ULOP3.LUT UR13, UR13, 0x3fff, URZ, 0xc0, !UPT ;  /* 0x00003fff0d0d7892 */ /* 0x000fe4000f8ec0ff */
[----:B------:R-:W-:Y:S02]  /*3d10*/  USHF.R.S32.HI UR6, URZ, 0x6, UR6 ;  /* 0x00000006ff067899 */ /* 0x000fe40008011406 */
[----:B------:R-:W-:Y:S02]  /*3d20*/  ULOP3.LUT UR14, UR14, 0x3fff, URZ, 0xc0, !UPT ;  /* 0x00003fff0e0e7892 */ /* 0x000fe4000f8ec0ff */
[----:B------:R-:W-:Y:S01]  /*3d30*/  UISETP.LT.AND UP0, UPT, UR6, 0x1, UPT ;  /* 0x000000010600788c */ /* 0x000fe2000bf01270 */
[----:B------:R-:W-:Y:S01]  /*3d40*/  UMOV UR28, 0x0 ;  /* 0x00000000001c7882 */ /* 0x000fe20000000000 */
[----:B------:R-:W-:Y:S01]  /*3d50*/  UMOV UR29, 0x8100010 ;  /* 0x08100010001d7882 */ /* 0x000fe20000000000 */
[----:B------:R-:W-:-:S02]  /*3d60*/  ULOP3.LUT UR13, UR13, 0x10000, URZ, 0xfc, !UPT ;  /* 0x000100000d0d7892 */ /* 0x000fc4000f8efcff */
[----:B------:R-:W-:Y:S02]  /*3d70*/  ULOP3.LUT UR14, UR14, 0x10000, URZ, 0xfc, !UPT ;  /* 0x000100000e0e7892 */ /* 0x000fe4000f8efcff */
[----:B------:R-:W-:Y:S01]  /*3d80*/  USEL UR20, UR6, 0x1, !UP0 ;  /* 0x0000000106147887 */ /* 0x000fe2000c000000 */
[----:B------:R-:W-:Y:S01]  /*3d90*/  UMOV UR26, 0x0 ;  /* 0x00000000001a7882 */ /* 0x000fe20000000000 */
[----:B------:R-:W-:Y:S01]  /*3da0*/  UMOV UR27, 0x8100010 ;  /* 0x08100010001b7882 */ /* 0x000fe20000000000 */
[----:B------:R-:W-:Y:S01]  /*3db0*/  UMOV UR24, 0x0 ;  /* 0x0000000000187882 */ /* 0x000fe20000000000 */
[----:B------:R-:W-:Y:S01]  /*3dc0*/  UMOV UR25, 0x8100010 ;  /* 0x0810001000197882 */ /* 0x000fe20000000000 */
[----:B------:R-:W-:Y:S01]  /*3dd0*/  UMOV UR22, 0x0 ;  /* 0x0000000000167882 */ /* 0x000fe20000000000 */
[----:B------:R-:W-:Y:S01]  /*3de0*/  UMOV UR23, 0x8100010 ;  /* 0x0810001000177882 */ /* 0x000fe20000000000 */
[----:B-1----:R-:W-:Y:S02]  /*3df0*/  R2UR UR21, R2 ;  /* 0x00000000021572ca */ /* 0x002fe400000e0000 */
[----:B------:R-:W-:-:S13]  /*3e00*/  CS2R R2, SRZ ;  /* 0x0000000000027805 */ /* 0x000fda000001ff00 */
.L_x_88:
[C---:B------:R-:W-:Y:S02]  /*3e10*/  LEA R0, R8.reuse, UR7, 0x3 ;  /* 0x0000000708007c11 */ /* 0x040fe4000f8e18ff */
[----:B------:R-:W-:Y:S02]  /*3e20*/  SHF.L.U32 R5, R3, 0x1f, RZ ;  /* 0x0000001f03057819 */ /* 0x000fe400000006ff */
[----:B------:R-:W-:Y:S02]  /*3e30*/  LEA R4, R8, UR7, 0x4 ;  /* 0x0000000708047c11 */ /* 0x000fe4000f8e20ff */
[----:B------:R-:W1:Y:S02]  /*3e40*/  SYNCS.PHASECHK.TRANS64.TRYWAIT P0, [R0+URZ+0x150], R5 ;  /* 0x00015005000075a7 */ /* 0x000e6400080011ff */
[----:B-1-34-:R-:W-:Y:S05]  /*3e50*/  @!P0 BRA `(.L_x_81) ;  /* 0x0000004800bc8947 */ /* 0x01afea0003800000 */
.L_x_192:
[----:B-1----:R-:W1:Y:S01]  /*3e60*/  LDS.128 R4, [R4+0x1e0] ;  /* 0x0001e00004047984 */ /* 0x002e620000000c00 */
[----:B------:R-:W-:Y:S02]  /*3e70*/  VIADD R0, R0, 0x160 ;  /* 0x0000016000007836 */ /* 0x000fe40000000000 */
[----:B------:R-:W-:Y:S01]  /*3e80*/  VIADD R8, R8, 0x1 ;  /* 0x0000000108087836 */ /* 0x000fe20000000000 */
[----:B------:R-:W-:Y:S01]  /*3e90*/  @!PT LDS RZ, [RZ] ;  /* 0x00000000fffff984 */ /* 0x000fe20000000800 */
[----:B------:R-:W-:Y:S01]  /*3ea0*/  @!PT LDS RZ, [RZ] ;  /* 0x00000000fffff984 */ /* 0x000fe20000000800 */
[----:B------:R-:W-:Y:S01]  /*3eb0*/  @!PT LDS RZ, [RZ] ;  /* 0x00000000fffff984 */ /* 0x000fe20000000800 */
[----:B------:R-:W-:Y:S01]  /*3ec0*/  @!PT LDS RZ, [RZ] ;  /* 0x00000000fffff984 */ /* 0x000fe20000000800 */
[----:B------:R2:W-:Y:S06]  /*3ed0*/  MEMBAR.ALL.CTA ;  /* 0x0000000000007992 */ /* 0x0005ec0000008000 */
[----:B--2---:R-:W2:Y:S01]  /*3ee0*/  FENCE.VIEW.ASYNC.S ;  /* 0x00000000000073c6 */ /* 0x004ea20000000000 */
[----:B------:R-:W-:-:S04]  /*3ef0*/  PRMT R0, RZ, 0x654, R0 ;  /* 0x00000654ff007816 */ /* 0x000fc80000000000 */
[----:B--2---:R2:W-:Y:S01]  /*3f00*/  SYNCS.ARRIVE.TRANS64.RED.A1T0 RZ, [R0+URZ], RZ ;  /* 0x000000ff00ff79a7 */ /* 0x0045e200081004ff */
[----:B-1----:R-:W-:Y:S01]  /*3f10*/  LOP3.LUT P1, RZ, R6, 0x1, RZ, 0xc0, !PT ;  /* 0x0000000106ff7812 */ /* 0x002fe2000782c0ff */
[----:B--2---:R-:W-:-:S12]  /*3f20*/  BRA.U UP2, `(.L_x_82) ;  /* 0x0000000502087547 */ /* 0x004fd8000b800000 */
[----:B------:R-:W1:Y:S01]  /*3f30*/  LDCU UR8, c[0x0][0x38c] ;  /* 0x00007180ff0877ac */ /* 0x000e620008000800 */
[----:B------:R-:W-:Y:S02]  /*3f40*/  PLOP3.LUT P2, PT, PT, PT, PT, 0x80, 0x8 ;  /* 0x000000000008781c */ /* 0x000fe40003f4f070 */
[----:B------:R-:W-:Y:S01]  /*3f50*/  SHF.L.U32 R5, R9, 0x1f, RZ ;  /* 0x0000001f09057819 */ /* 0x000fe200000006ff */
[----:B------:R-:W-:Y:S02]  /*3f60*/  ULEA UR9, UR19, UR7, 0x3 ;  /* 0x0000000713097291 */ /* 0x000fe4000f8e18ff */
[----:B------:R-:W-:Y:S02]  /*3f70*/  ULEA UR10, UR19, UR21, 0x5 ;  /* 0x00000015130a7291 */ /* 0x000fe4000f8e28ff */
[----:B-1----:R-:W-:-:S06]  /*3f80*/  UISETP.GE.AND UP0, UPT, UR8, 0x1, UPT ;  /* 0x000000010800788c */ /* 0x002fcc000bf06270 */
[----:B------:R-:W-:-:S05]  /*3f90*/  PLOP3.LUT P0, PT, PT, PT, UP0, 0x80, 0x8 ;  /* 0x000000000008781c */ /* 0x000fca0003f0f008 */
[----:B------:R-:W-:-:S08]  /*3fa0*/  @UP0 ULEA UR8, UR18, UR7, 0x3 ;  /* 0x0000000712080291 */ /* 0x000fd0000f8e18ff */
[----:B------:R-:W-:-:S04]  /*3fb0*/  @P0 SHF.L.U32 R0, R2, 0x1f, RZ ;  /* 0x0000001f02000819 */ /* 0x000fc800000006ff */
[----:B------:R1:W2:Y:S01]  /*3fc0*/  @P0 SYNCS.PHASECHK.TRANS64.TRYWAIT P2, [UR8], R0 ;  /* 0x00000000ff0005a7 */ /* 0x0002a20008041108 */
[----:B------:R-:W3:Y:S02]  /*3fd0*/  SYNCS.PHASECHK.TRANS64.TRYWAIT P0, [UR9+0x190], R5 ;  /* 0x00019005ff0075a7 */ /* 0x000ee40008001109 */
[----:B-123--:R-:W-:Y:S05]  /*3fe0*/  @!P0 BRA `(.L_x_83) ;  /* 0x00000048006c8947 */ /* 0x00efea0003800000 */
.L_x_194:
[----:B------:R-:W-:Y:S01]  /*3ff0*/  UMOV UR16, UR17 ;  /* 0x0000001100107c82 */ /* 0x000fe20008000000 */
[----:B------:R-:W-:Y:S05]  /*4000*/  BRA.U !UP0, `(.L_x_84) ;  /* 0x0000000108c07547 */ /* 0x000fea000b800000 */
[----:B------:R-:W-:Y:S02]  /*4010*/  UIADD3 UR16, UPT, UPT, UR20, UR17, URZ ;  /* 0x0000001114107290 */ /* 0x000fe4000fffe0ff */
[----:B------:R-:W-:Y:S01]  /*4020*/  UPLOP3.LUT UP3, UPT, UPT, UPT, UPT, 0x40, 0x4 ;  /* 0x000000000004789c */ /* 0x000fe20003f6e870 */
[----:B------:R-:W-:Y:S01]  /*4030*/  UMOV UR15, UR6 ;  /* 0x00000006000f7c82 */ /* 0x000fe20008000000 */
[----:B------:R-:W-:-:S09]  /*4040*/  UMOV UR46, UR18 ;  /* 0x00000012002e7c82 */ /* 0x000fd20008000000 */
.L_x_87:
[----:B--2---:R-:W-:Y:S01]  /*4050*/  ULEA UR8, UR46, UR7, 0x3 ;  /* 0x000000072e087291 */ /* 0x004fe2000f8e18ff */
[----:B---3--:R-:W-:Y:S11]  /*4060*/  @P2 BRA `(.L_x_85) ;  /* 0x00000000000c2947 */ /* 0x008ff60003800000 */
[----:B-1----:R-:W-:Y:S04]  /*4070*/  SHF.L.U32 R5, R2, 0x1f, RZ ;  /* 0x0000001f02057819 */ /* 0x002fe800000006ff */
[----:B------:R-:W1:Y:S02]  /*4080*/  SYNCS.PHASECHK.TRANS64.TRYWAIT P0, [UR8], R5 ;  /* 0x00000005ff0075a7 */ /* 0x000e640008001108 */
[----:B-1----:R-:W-:Y:S05]  /*4090*/  @!P0 BRA `(.L_x_86) ;  /* 0x0000004800588947 */ /* 0x002fea0003800000 */
.L_x_85:
[----:B------:R-:W-:Y:S01]  /*40a0*/  UISETP.NE.AND UP0, UPT, UR15, 0x1, UPT ;  /* 0x000000010f00788c */ /* 0x000fe2000bf05270 */
[----:B------:R-:W-:Y:S01]  /*40b0*/  PLOP3.LUT P2, PT, PT, PT, PT, 0x80, 0x8 ;  /* 0x000000000008781c */ /* 0x000fe20003f4f070 */
[----:B------:R-:W-:Y:S02]  /*40c0*/  UIADD3 UR18, UPT, UPT, UR46, 0x1, URZ ;  /* 0x000000012e127890 */ /* 0x000fe4000fffe0ff */
[----:B------:R-:W-:Y:S02]  /*40d0*/  ULEA UR32, UR46, UR14, 0x8 ;  /* 0x0000000e2e207291 */ /* 0x000fe4000f8e40ff */
[----:B------:R-:W-:Y:S01]  /*40e0*/  UISETP.NE.AND UP1, UPT, UR18, 0x11, UPT ;  /* 0x000000111200788c */ /* 0x000fe2000bf25270 */
[----:B------:R-:W-:Y:S01]  /*40f0*/  PLOP3.LUT P0, PT, PT, PT, UP0, 0x80, 0x8 ;  /* 0x000000000008781c */ /* 0x000fe20003f0f008 */
[----:B------:R-:W-:Y:S02]  /*4100*/  UIADD3 UR44, UPT, UPT, UR32, 0x2, URZ ;  /* 0x00000002202c7890 */ /* 0x000fe4000fffe0ff */
[----:B------:R-:W-:Y:S02]  /*4110*/  USEL UR31, URZ, 0x1, UP1 ;  /* 0x00000001ff1f7887 */ /* 0x000fe40008800000 */
[----:B------:R-:W-:Y:S02]  /*4120*/  USEL UR18, UR18, URZ, UP1 ;  /* 0x000000ff12127287 */ /* 0x000fe40008800000 */
[----:B------:R-:W-:Y:S02]  /*4130*/  UIADD3 UR40, UPT, UPT, UR32, 0x4, URZ ;  /* 0x0000000420287890 */ /* 0x000fe4000fffe0ff */
[----:B------:R-:W-:Y:S01]  /*4140*/  @UP0 ULEA UR30, UR18, UR7, 0x3 ;  /* 0x00000007121e0291 */ /* 0x000fe2000f8e18ff */
[----:B------:R-:W-:Y:S01]  /*4150*/  LOP3.LUT R2, R2, UR31, RZ, 0x3c, !PT ;  /* 0x0000001f02027c12 */ /* 0x000fe2000f8e3cff */
[----:B------:R-:W-:Y:S02]  /*4160*/  UIADD3 UR36, UPT, UPT, UR32, 0x6, URZ ;  /* 0x0000000620247890 */ /* 0x000fe4000fffe0ff */
[----:B------:R-:W-:Y:S01]  /*4170*/  UIADD3 UR8, UPT, UPT, UR8, 0x88, URZ ;  /* 0x0000008808087890 */ /* 0x000fe2000fffe0ff */
[----:B-1----:R-:W-:Y:S01]  /*4180*/  @P0 SHF.L.U32 R0, R2, 0x1f, RZ ;  /* 0x0000001f02000819 */ /* 0x002fe200000006ff */
[----:B------:R-:W-:Y:S02]  /*4190*/  UIADD3 UR17, UPT, UPT, UR17, 0x1, URZ ;  /* 0x0000000111117890 */ /* 0x000fe4000fffe0ff */
[----:B------:R-:W-:Y:S01]  /*41a0*/  UIADD3 UR15, UPT, UPT, UR15, -0x1, URZ ;  /* 0xffffffff0f0f7890 */ /* 0x000fe2000fffe0ff */
[----:B------:R2:W3:Y:S01]  /*41b0*/  @P0 SYNCS.PHASECHK.TRANS64.TRYWAIT P2, [UR30], R0 ;  /* 0x00000000ff0005a7 */ /* 0x0004e2000804111e */
[----:B------:R-:W-:Y:S02]  /*41c0*/  ULEA UR30, UR46, UR13, 0x9 ;  /* 0x0000000d2e1e7291 */ /* 0x000fe4000f8e48ff */
[----:B------:R-:W-:Y:S02]  /*41d0*/  UISETP.NE.AND UP0, UPT, UR17, UR16, UPT ;  /* 0x000000101100728c */ /* 0x000fe4000bf05270 */
[----:B------:R-:W-:Y:S02]  /*41e0*/  UIADD3 UR42, UPT, UPT, UR30, 0x2, URZ ;  /* 0x000000021e2a7890 */ /* 0x000fe4000fffe0ff */
[----:B------:R-:W-:Y:S02]  /*41f0*/  UIADD3 UR38, UPT, UPT, UR30, 0x4, URZ ;  /* 0x000000041e267890 */ /* 0x000fe4000fffe0ff */
[----:B------:R-:W-:Y:S01]  /*4200*/  UIADD3 UR34, UPT, UPT, UR30, 0x6, URZ ;  /* 0x000000061e227890 */ /* 0x000fe2000fffe0ff */
[----:B------:R-:W-:Y:S01]  /*4210*/  UMOV UR33, 0x40004040 ;  /* 0x4000404000217882 */ /* 0x000fe20000000000 */
[----:B------:R-:W-:Y:S01]  /*4220*/  UMOV UR31, 0x40004040 ;  /* 0x40004040001f7882 */ /* 0x000fe20000000000 */
[----:B------:R-:W-:Y:S01]  /*4230*/  UMOV UR45, 0x40004040 ;  /* 0x40004040002d7882 */ /* 0x000fe20000000000 */
[----:B------:R2:W-:Y:S01]  /*4240*/  UTCHMMA.2CTA gdesc[UR30], gdesc[UR32], tmem[UR10], tmem[UR28], idesc[UR29], UP3 ;  /* 0x00ff1c201e0075ea */ /* 0x0005e20009a0000a */
[----:B------:R-:W-:Y:S01]  /*4250*/  UPLOP3.LUT UP3, UPT, UPT, UPT, UPT, 0x80, 0x8 ;  /* 0x000000000008789c */ /* 0x000fe20003f6f070 */
[----:B------:R-:W-:Y:S01]  /*4260*/  UMOV UR43, 0x40004040 ;  /* 0x40004040002b7882 */ /* 0x000fe20000000000 */
[----:B------:R-:W-:Y:S01]  /*4270*/  UMOV UR41, 0x40004040 ;  /* 0x4000404000297882 */ /* 0x000fe20000000000 */
[----:B------:R2:W-:Y:S01]  /*4280*/  UTCHMMA.2CTA gdesc[UR42], gdesc[UR44], tmem[UR10], tmem[UR26], idesc[UR27], UPT ;  /* 0x00ff1a2c2a0075ea */ /* 0x0005e2000ba0000a */
[----:B------:R-:W-:Y:S01]  /*4290*/  UMOV UR39, 0x40004040 ;  /* 0x4000404000277882 */ /* 0x000fe20000000000 */
[----:B------:R-:W-:Y:S01]  /*42a0*/  UMOV UR37, 0x40004040 ;  /* 0x4000404000257882 */ /* 0x000fe20000000000 */
[----:B------:R-:W-:Y:S01]  /*42b0*/  UMOV UR35, 0x40004040 ;  /* 0x4000404000237882 */ /* 0x000fe20000000000 */
[----:B------:R2:W-:Y:S01]  /*42c0*/  UTCHMMA.2CTA gdesc[UR38], gdesc[UR40], tmem[UR10], tmem[UR24], idesc[UR25], UPT ;  /* 0x00ff1828260075ea */ /* 0x0005e2000ba0000a */
[----:B------:R2:W-:Y:S01]  /*42d0*/  UTCHMMA.2CTA gdesc[UR34], gdesc[UR36], tmem[UR10], tmem[UR22], idesc[UR23], UPT ;  /* 0x00ff1624220075ea */ /* 0x0005e2000ba0000a */
[----:B------:R2:W-:Y:S01]  /*42e0*/  UTCBAR.2CTA.MULTICAST [UR8], URZ, UR12 ;  /* 0x000000ff080073e9 */ /* 0x0005e2000820080c */
[----:B------:R-:W-:Y:S01]  /*42f0*/  UMOV UR46, UR18 ;  /* 0x00000012002e7c82 */ /* 0x000fe20008000000 */
[----:B------:R-:W-:Y:S05]  /*4300*/  BRA.U UP0, `(.L_x_87) ;  /* 0xfffffffd00507547 */ /* 0x000fea000b83ffff */
.L_x_84:
[----:B------:R-:W-:Y:S01]  /*4310*/  UIADD3 UR9, UPT, UPT, UR9, 0x170, URZ ;  /* 0x0000017009097890 */ /* 0x000fe2000fffe0ff */
[----:B------:R-:W-:-:S08]  /*4320*/  UMOV UR17, UR16 ;  /* 0x0000001000117c82 */ /* 0x000fd00008000000 */
[----:B------:R4:W-:Y:S01]  /*4330*/  UTCBAR.2CTA.MULTICAST [UR9], URZ, UR11 ;  /* 0x000000ff090073e9 */ /* 0x0009e2000820080b */
[----:B------:R-:W-:Y:S02]  /*4340*/  NOP ;  /* 0x0000000000007918 */ /* 0x000fe40000000000 */
.L_x_82:
[----:B------:R-:W-:Y:S01]  /*4350*/  UIADD3 UR19, UPT, UPT, UR19, 0x1, URZ ;  /* 0x0000000113137890 */ /* 0x000fe2000fffe0ff */
[----:B------:R-:W-:-:S03]  /*4360*/  ISETP.NE.AND P0, PT, R8, 0x2, PT ;  /* 0x000000020800780c */ /* 0x000fc60003f05270 */
[----:B------:R-:W-:Y:S01]  /*4370*/  UISETP.NE.AND UP0, UPT, UR19, 0x4, UPT ;  /* 0x000000041300788c */ /* 0x000fe2000bf05270 */
[----:B-12---:R-:W-:Y:S02]  /*4380*/  SEL R0, RZ, 0x1, P0 ;  /* 0x00000001ff007807 */ /* 0x006fe40000000000 */
[----:B------:R-:W-:Y:S01]  /*4390*/  SEL R8, R8, RZ, P0 ;  /* 0x000000ff08087207 */ /* 0x000fe20000000000 */
[----:B------:R-:W-:Y:S01]  /*43a0*/  USEL UR8, URZ, 0x1, UP0 ;  /* 0x00000001ff087887 */ /* 0x000fe20008000000 */
[----:B------:R-:W-:Y:S01]  /*43b0*/  LOP3.LUT R3, R3, R0, RZ, 0x3c, !PT ;  /* 0x0000000003037212 */ /* 0x000fe200078e3cff */
[----:B------:R-:W-:-:S04]  /*43c0*/  USEL UR19, UR19, URZ, UP0 ;  /* 0x000000ff13137287 */ /* 0x000fc80008000000 */
[----:B------:R-:W-:Y:S01]  /*43d0*/  LOP3.LUT R9, R9, UR8, RZ, 0x3c, !PT ;  /* 0x0000000809097c12 */ /* 0x000fe2000f8e3cff */
[----:B------:R-:W-:Y:S07]  /*43e0*/  @P1 BRA `(.L_x_88) ;  /* 0xfffffff800881947 */ /* 0x000fee000383ffff */
[----:B------:R-:W1:Y:S01]  /*43f0*/  S2UR UR6, SR_CgaCtaId ;  /* 0x00000000000679c3 */ /* 0x000e620000008800 */
[----:B------:R-:W-:Y:S01]  /*4400*/  ELECT P0, URZ, PT ;  /* 0x0000000000ff782f */ /* 0x000fe20003800000 */
[----:B------:R-:W-:Y:S01]  /*4410*/  HFMA2 R0, -RZ, RZ, 0, 5.9604644775390625e-08 ;  /* 0x00000001ff007431 */ /* 0x000fe200000001ff */
[----:B------:R-:W-:-:S05]  /*4420*/  UMOV UR8, 0x40 ;  /* 0x0000004000087882 */ /* 0x000fca0000000000 */
[----:B------:R-:W-:Y:S01]  /*4430*/  UVIRTCOUNT.DEALLOC.SMPOOL 0x80 ;  /* 0x000000800000784c */ /* 0x000fe20000000000 */
[----:B------:R-:W-:Y:S02]  /*4440*/  UISETP.NE.AND UP0, UPT, UR5, URZ, UPT ;  /* 0x000000ff0500728c */ /* 0x000fe4000bf05270 */
[----:B-1----:R-:W-:-:S09]  /*4450*/  ULEA UR6, UR6, UR8, 0x18 ;  /* 0x0000000806067291 */ /* 0x002fd2000f8ec0ff */
[----:B------:R1:W-:Y:S01]  /*4460*/  @P0 STS.U8 [UR6+0x1c], R0 ;  /* 0x00001c00ff000988 */ /* 0x0003e20008000006 */
[----:B------:R-:W-:Y:S05]  /*4470*/  BRA.U UP0, `(.L_x_89) ;  /* 0x0000000100a07547 */ /* 0x000fea000b800000 */
[----:B------:R-:W-:Y:S01]  /*4480*/  UIADD3 UR5, UPT, UPT, UR7, 0x190, URZ ;  /* 0x0000019007057890 */ /* 0x000fe2000fffe0ff */
[----:B------:R-:W-:-:S03]  /*4490*/  SHF.L.U32 R3, R9, 0x1f, RZ ;  /* 0x0000001f09037819 */ /* 0x000fc600000006ff */
[----:B------:R-:W-:-:S09]  /*44a0*/  ULEA UR8, UR19, UR5, 0x3 ;  /* 0x0000000513087291 */ /* 0x000fd2000f8e18ff */
[----:B------:R-:W2:Y:S02]  /*44b0*/  SYNCS.PHASECHK.TRANS64.TRYWAIT P0, [UR8], R3 ;  /* 0x00000003ff0075a7 */ /* 0x000ea40008001108 */
[----:B--2---:R-:W-:Y:S05]  /*44c0*/  @!P0 BRA `(.L_x_90) ;  /* 0x0000004400648947 */ /* 0x004fea0003800000 */
.L_x_197:
[----:B----4-:R-:W-:-:S04]  /*44d0*/  UIADD3 UR9, UPT, UPT, UR19, 0x1, URZ ;  /* 0x0000000113097890 */ /* 0x010fc8000fffe0ff */
        /* <DEDUP_REMOVED lines=8> */
.L_x_199:
        /* <DEDUP_REMOVED lines=9> */
.L_x_201:
[----:B------:R-:W-:-:S04]  /*45f0*/  UIADD3 UR9, UPT, UPT, UR9, 0x1, URZ ;  /* 0x0000000109097890 */ /* 0x000fc8000fffe0ff */
[----:B------:R-:W-:-:S04]  /*4600*/  UISETP.NE.AND UP1, UPT, UR9, 0x4, UPT ;  /* 0x000000040900788c */ /* 0x000fc8000bf25270 */
[----:B------:R-:W-:Y:S02]  /*4610*/  USEL UR8, URZ, 0x1, UP1 ;  /* 0x00000001ff087887 */ /* 0x000fe40008800000 */
[----:B------:R-:W-:-:S04]  /*4620*/  USEL UR9, UR9, URZ, UP1 ;  /* 0x000000ff09097287 */ /* 0x000fc80008800000 */
[----:B------:R-:W-:Y:S01]  /*4630*/  ULEA UR9, UR9, UR5, 0x3 ;  /* 0x0000000509097291 */ /* 0x000fe2000f8e18ff */
[----:B-1----:R-:W-:-:S04]  /*4640*/  LOP3.LUT R3, R2, UR8, RZ, 0x3c, !PT ;  /* 0x0000000802037c12 */ /* 0x002fc8000f8e3cff */
[----:B------:R-:W-:Y:S01]  /*4650*/  SHF.L.U32 R3, R3, 0x1f, RZ ;  /* 0x0000001f03037819 */ /* 0x000fe200000006ff */
[----:B------:R-:W-:-:S04]  /*4660*/  IMAD.U32 R0, RZ, RZ, UR9 ;  /* 0x00000009ff007e24 */ /* 0x000fc8000f8e00ff */
[----:B------:R1:W2:Y:S03]  /*4670*/  SYNCS.PHASECHK.TRANS64.TRYWAIT P0, [R0+URZ], R3 ;  /* 0x00000003000075a7 */ /* 0x0002a600080011ff */
[----:B--2---:R-:W-:Y:S05]  /*4680*/  @!P0 NANOSLEEP.SYNCS 0x989680 ;  /* 0x009896800000895d */ /* 0x004fea0003900000 */
[----:B------:R-:W2:Y:S02]  /*4690*/  @!P0 SYNCS.PHASECHK.TRANS64 P0, [R0+URZ], R3 ;  /* 0x00000003000085a7 */ /* 0x000ea400080010ff */
[----:B--2---:R-:W-:Y:S05]  /*46a0*/  @P0 BRA `(.L_x_93) ;  /* 0x0000000000200947 */ /* 0x004fea0003800000 */
.L_x_94:
[----:B--2---:R2:W4:Y:S02]  /*46b0*/  SYNCS.PHASECHK.TRANS64.TRYWAIT P0, [R0+URZ], R3 ;  /* 0x00000003000075a7 */ /* 0x00452400080011ff */
[----:B----4-:R-:W-:Y:S05]  /*46c0*/  @!P0 NANOSLEEP.SYNCS 0x989680 ;  /* 0x009896800000895d */ /* 0x010fea0003900000 */
[----:B------:R-:W4:Y:S02]  /*46d0*/  @!P0 SYNCS.PHASECHK.TRANS64 P0, [R0+URZ], R3 ;  /* 0x00000003000085a7 */ /* 0x000f2400080010ff */
[----:B----4-:R-:W-:Y:S05]  /*46e0*/  @!P0 BRA `(.L_x_94) ;  /* 0xfffffffc00f08947 */ /* 0x010fea000383ffff */
[----:B------:R-:W-:Y:S05]  /*46f0*/  BRA `(.L_x_93) ;  /* 0x00000000000c7947 */ /* 0x000fea0003800000 */
.L_x_89:
[----:B------:R-:W-:-:S04]  /*4700*/  UIADD3 UR5, UPT, UPT, UR7, 0x1d0, URZ ;  /* 0x000001d007057890 */ /* 0x000fc8000fffe0ff */
[----:B------:R-:W-:-:S09]  /*4710*/  UPRMT UR5, UR4, 0x654, UR5 ;  /* 0x0000065404057896 */ /* 0x000fd20008000005 */
[----:B------:R-:W-:Y:S03]  /*4720*/  SYNCS.ARRIVE.TRANS64.RED.A1T0 RZ, [UR5], RZ ;  /* 0x000000ffffff79a7 */ /* 0x000fe60008100405 */
.L_x_93:
[----:B-12---:R-:W-:Y:S01]  /*4730*/  SHF.L.U32 R3, RZ, 0x1f, RZ ;  /* 0x0000001fff037819 */ /* 0x006fe200000006ff */
[----:B------:R-:W-:Y:S01]  /*4740*/  UIADD3 UR5, UPT, UPT, UR7, 0x1d0, URZ ;  /* 0x000001d007057890 */ /* 0x000fe2000fffe0ff */
[----:B------:R-:W-:Y:S02]  /*4750*/  PLOP3.LUT P0, PT, PT, PT, UP0, 0x80, 0x8 ;  /* 0x000000000008781c */ /* 0x000fe40003f0f008 */
[----:B------:R-:W1:Y:S02]  /*4760*/  SYNCS.PHASECHK.TRANS64.TRYWAIT P1, [UR7+0x1d0], R3 ;  /* 0x0001d003ff0075a7 */ /* 0x000e640008021107 */
[----:B-1----:R-:W-:Y:S09]  /*4770*/  @!P1 BRA `(.L_x_95) ;  /* 0x0000004400009947 */ /* 0x002ff20003800000 */
.L_x_203:
[----:B------:R-:W-:Y:S01]  /*4780*/  @!UP0 UPRMT UR5, UR4, 0x654, UR5 ;  /* 0x0000065404058896 */ /* 0x000fe20008000005 */
[----:B------:R-:W-:Y:S02]  /*4790*/  UMOV UR8, 0xffff ;  /* 0x0000ffff00087882 */ /* 0x000fe40000000000 */
[----:B------:R-:W-:-:S06]  /*47a0*/  UMOV UR4, 0x1 ;  /* 0x0000000100047882 */ /* 0x000fcc0000000000 */
[----:B------:R-:W-:Y:S01]  /*47b0*/  @!P0 SYNCS.ARRIVE.TRANS64.RED.A1T0 RZ, [UR5], RZ ;  /* 0x000000ffffff89a7 */ /* 0x000fe20008100405 */
[----:B------:R-:W-:Y:S01]  /*47c0*/  NOP ;  /* 0x0000000000007918 */ /* 0x000fe20000000000 */
[----:B-1----:R-:W1:Y:S01]  /*47d0*/  LDS R0, [UR6+0x14] ;  /* 0x00001406ff007984 */ /* 0x002e620008000800 */
[----:B------:R-:W-:-:S04]  /*47e0*/  ULOP3.LUT UR5, UR21, 0xffff, URZ, 0xc0, !UPT ;  /* 0x0000ffff15057892 */ /* 0x000fc8000f8ec0ff */
[----:B------:R-:W-:-:S04]  /*47f0*/  USHF.R.U32.HI UR5, URZ, 0x5, UR5 ;  /* 0x00000005ff057899 */ /* 0x000fc80008011605 */
[----:B------:R-:W-:Y:S02]  /*4800*/  USHF.L.U32 UR8, UR8, UR5, URZ ;  /* 0x0000000508087299 */ /* 0x000fe400080006ff */
[----:B------:R-:W-:-:S04]  /*4810*/  USHF.L.U32 UR4, UR4, UR5, URZ ;  /* 0x0000000504047299 */ /* 0x000fc800080006ff */
[----:B-1----:R-:W-:-:S04]  /*4820*/  LOP3.LUT R0, R0, UR8, RZ, 0xc0, !PT ;  /* 0x0000000800007c12 */ /* 0x002fc8000f8ec0ff */
[----:B------:R-:W-:-:S13]  /*4830*/  ISETP.NE.AND P0, PT, R0, UR8, PT ;  /* 0x0000000800007c0c */ /* 0x000fda000bf05270 */
[----:B------:R-:W-:Y:S05]  /*4840*/  @P0 BRA `(.L_x_96) ;  /* 0x0000000000580947 */ /* 0x000fea0003800000 */
[----:B------:R-:W1:Y:S02]  /*4850*/  LDS R0, [UR6+0x18] ;  /* 0x00001806ff007984 */ /* 0x000e640008000800 */
[----:B-1----:R-:W-:-:S04]  /*4860*/  LOP3.LUT R0, R0, UR4, RZ, 0xc0, !PT ;  /* 0x0000000400007c12 */ /* 0x002fc8000f8ec0ff */
[----:B------:R-:W-:-:S13]  /*4870*/  ISETP.NE.AND P0, PT, R0, UR4, PT ;  /* 0x0000000400007c0c */ /* 0x000fda000bf05270 */
[----:B------:R-:W-:Y:S05]  /*4880*/  @P0 BRA `(.L_x_97) ;  /* 0x00000000003c0947 */ /* 0x000fea0003800000 */
[----:B------:R-:W1:Y:S01]  /*4890*/  S2R R2, SR_LANEID ;  /* 0x0000000000027919 */ /* 0x000e620000000000 */
[----:B------:R-:W-:Y:S01]  /*48a0*/  ULOP3.LUT UR8, URZ, UR8, URZ, 0x33, !UPT ;  /* 0x00000008ff087292 */ /* 0x000fe2000f8e33ff */
[----:B------:R-:W-:Y:S01]  /*48b0*/  LOP3.LUT R4, RZ, UR4, RZ, 0x33, !PT ;  /* 0x00000004ff047c12 */ /* 0x000fe2000f8e33ff */
[----:B------:R-:W-:Y:S02]  /*48c0*/  VOTEU.ANY UR7, UPT, PT ;  /* 0x0000000000077886 */ /* 0x000fe400038e0100 */
[----:B------:R-:W-:Y:S01]  /*48d0*/  UFLO.U32 UR7, UR7 ;  /* 0x00000007000772bd */ /* 0x000fe200080e0000 */
[----:B------:R-:W2:Y:S01]  /*48e0*/  REDUX UR4, R4 ;  /* 0x00000000040473c4 */ /* 0x000ea20000000000 */
[----:B------:R-:W-:-:S06]  /*48f0*/  IMAD.U32 R0, RZ, RZ, UR8 ;  /* 0x00000008ff007e24 */ /* 0x000fcc000f8e00ff */
[----:B------:R1:W-:Y:S01]  /*4900*/  UTCATOMSWS.AND URZ, UR8 ;  /* 0x0000000800ff79e3 */ /* 0x0003e20008000000 */
[----:B------:R-:W3:Y:S01]  /*4910*/  REDUX UR5, R0 ;  /* 0x00000000000573c4 */ /* 0x000ee20000000000 */
[----:B-1----:R-:W-:Y:S01]  /*4920*/  ISETP.EQ.U32.AND P0, PT, R2, UR7, PT ;  /* 0x0000000702007c0c */ /* 0x002fe2000bf02070 */
[----:B--2---:R-:W-:Y:S01]  /*4930*/  IMAD.U32 R2, RZ, RZ, UR4 ;  /* 0x00000004ff027e24 */ /* 0x004fe2000f8e00ff */
[----:B---3--:R-:W-:-:S11]  /*4940*/  MOV R3, UR5 ;  /* 0x0000000500037c02 */ /* 0x008fd60008000f00 */
[----:B------:R1:W-:Y:S04]  /*4950*/  @P0 ATOMS.AND RZ, [UR6+0x14], R3 ;  /* 0x00001403ffff098c */ /* 0x0003e8000a800006 */
[----:B------:R1:W-:Y:S01]  /*4960*/  @P0 ATOMS.AND RZ, [UR6+0x18], R2 ;  /* 0x00001802ffff098c */ /* 0x0003e2000a800006 */
[----:B------:R-:W-:Y:S05]  /*4970*/  BRA `(.L_x_98) ;  /* 0x0000000000147947 */ /* 0x000fea0003800000 */
.L_x_97:
[----:B------:R-:W-:Y:S02]  /*4980*/  MOV R2, 0x49a0 ;  /* 0x000049a000027802 */ /* 0x000fe40000000f00 */
[----:B---345:R-:W-:Y:S05]  /*4990*/  CALL.REL.NOINC `($__internal_0_$__cuda_sm10x_tcgen05_guardrail_trap_col_being_dealloced_not_returned_by_alloc) ;  /* 0x00000044006c7944 */ /* 0x038fea0003c00000 */
[----:B------:R-:W-:Y:S05]  /*49a0*/  BRA `(.L_x_98) ;  /* 0x0000000000087947 */ /* 0x000fea0003800000 */
.L_x_96:
[----:B------:R-:W-:Y:S02]  /*49b0*/  MOV R2, 0x49d0 ;  /* 0x000049d000027802 */ /* 0x000fe40000000f00 */
[----:B---345:R-:W-:Y:S05]  /*49c0*/  CALL.REL.NOINC `($__internal_2_$__cuda_sm10x_tcgen05_guardrail_trap_unallocated_columns_being_dealloced) ;  /* 0x0000004400787944 */ /* 0x038fea0003c00000 */
.L_x_98:
[----:B------:R-:W-:Y:S01]  /*49d0*/  NOP ;  /* 0x0000000000007918 */ /* 0x000fe20000000000 */
[----:B----4-:R-:W-:Y:S05]  /*49e0*/  EXIT ;  /* 0x000000000000794d */ /* 0x010fea0003800000 */
.L_x_69:
[----:B------:R-:W-:-:S09]  /*49f0*/  UISETP.NE.OR UP5, UPT, UR10, 0x3, UP5 ;  /* 0x000000030a00788c */ /* 0x000fd2000afa5670 */
[----:B------:R-:W-:Y:S05]  /*4a00*/  BRA.U UP5, `(.L_x_99) ;  /* 0x0000000d05e87547 */ /* 0x000fea000b800000 */
[----:B------:R-:W1:Y:S01]  /*4a10*/  LDC R0, c[0x0][0xb30] ;  /* 0x0002cc00ff007b82 */ /* 0x000e620000000800 */
[----:B------:R-:W2:Y:S01]  /*4a20*/  LDCU.64 UR8, c[0x0][0x888] ;  /* 0x00011100ff0877ac */ /* 0x000ea20008000a00 */
[----:B------:R-:W-:Y:S02]  /*4a30*/  HFMA2 R25, -RZ, RZ, 0, 0 ;  /* 0x00000000ff197431 */ /* 0x000fe400000001ff */
[----:B------:R-:W-:Y:S01]  /*4a40*/  IMAD.MOV.U32 R34, RZ, RZ, 0x1 ;  /* 0x00000001ff227424 */ /* 0x000fe200078e00ff */
[----:B------:R-:W-:Y:S01]  /*4a50*/  MOV R23, 0x1000 ;  /* 0x0000100000177802 */ /* 0x000fe20000000f00 */
[----:B------:R-:W3:Y:S01]  /*4a60*/  LDCU.64 UR4, c[0x0][0x890] ;  /* 0x00011200ff0477ac */ /* 0x000ee20008000a00 */
[----:B------:R-:W-:Y:S01]  /*4a70*/  IMAD.MOV.U32 R27, RZ, RZ, RZ ;  /* 0x000000ffff1b7224 */ /* 0x000fe200078e00ff */
[----:B------:R-:W4:Y:S01]  /*4a80*/  LDC R19, c[0x0][0x370] ;  /* 0x0000dc00ff137b82 */ /* 0x000f220000000800 */
[----:B------:R-:W-:Y:S01]  /*4a90*/  UMOV UR7, 0x400 ;  /* 0x0000040000077882 */ /* 0x000fe20000000000 */
[----:B------:R-:W-:-:S02]  /*4aa0*/  UPLOP3.LUT UP1, UPT, UPT, UPT, UPT, 0x40, 0x4 ;  /* 0x000000000004789c */ /* 0x000fc40003f2e870 */
[----:B------:R-:W-:Y:S01]  /*4ab0*/  ULEA UR7, UR37, UR7, 0x18 ;  /* 0x0000000725077291 */ /* 0x000fe2000f8ec0ff */
[----:B------:R-:W-:-:S03]  /*4ac0*/  UMOV UR13, URZ ;  /* 0x000000ff000d7c82 */ /* 0x000fc60008000000 */
[----:B------:R-:W4:Y:S01]  /*4ad0*/  LDC R2, c[0x0][0xb0c] ;  /* 0x0002c300ff027b82 */ /* 0x000f220000000800 */
[----:B--2---:R-:W-:Y:S02]  /*4ae0*/  UISETP.NE.U32.AND UP4, UPT, UR8, URZ, UPT ;  /* 0x000000ff0800728c */ /* 0x004fe4000bf85070 */
[----:B---3--:R-:W-:-:S05]  /*4af0*/  UISETP.NE.U32.AND UP6, UPT, UR4, URZ, UPT ;  /* 0x000000ff0400728c */ /* 0x008fca000bfc5070 */
[----:B------:R-:W2:Y:S01]  /*4b00*/  LDC R18, c[0x0][0xb20] ;  /* 0x0002c800ff127b82 */ /* 0x000ea20000000800 */
[----:B-1----:R-:W-:Y:S01]  /*4b10*/  ISETP.NE.AND P1, PT, R0, 0x1, PT ;  /* 0x000000010000780c */ /* 0x002fe20003f25270 */
[----:B------:R-:W-:Y:S02]  /*4b20*/  UISETP.NE.AND.EX UP4, UPT, UR9, URZ, UPT, UP4 ;  /* 0x000000ff0900728c */ /* 0x000fe4000bf85340 */
[----:B------:R-:W-:-:S04]  /*4b30*/  UISETP.NE.AND.EX UP6, UPT, UR5, URZ, UPT, UP6 ;  /* 0x000000ff0500728c */ /* 0x000fc8000bfc5360 */
[----:B-----5:R-:W1:Y:S08]  /*4b40*/  LDC.64 R32, c[0x0][0x348] ;  /* 0x0000d200ff207b82 */ /* 0x020e700000000a00 */
[----:B------:R-:W3:Y:S08]  /*4b50*/  LDC.64 R16, c[0x0][0xb10] ;  /* 0x0002c400ff107b82 */ /* 0x000ef00000000a00 */
[----:B------:R-:W1:Y:S08]  /*4b60*/  LDC.64 R6, c[0x0][0xb18] ;  /* 0x0002c600ff067b82 */ /* 0x000e700000000a00 */
[----:B------:R-:W1:Y:S08]  /*4b70*/  LDC.64 R4, c[0x0][0xb28] ;  /* 0x0002ca00ff047b82 */ /* 0x000e700000000a00 */
[----:B--2-4-:R-:W1:Y:S02]  /*4b80*/  LDC R22, c[0x0][0x374] ;  /* 0x0000dd00ff167b82 */ /* 0x014e640000000800 */
.L_x_108:
[----:B------:R-:W-:Y:S02]  /*4b90*/  LEA R0, R27, UR7, 0x3 ;  /* 0x000000071b007c11 */ /* 0x000fe4000f8e18ff */
[----:B------:R-:W-:Y:S02]  /*4ba0*/  SHF.L.U32 R3, R25, 0x1f, RZ ;  /* 0x0000001f19037819 */ /* 0x000fe400000006ff */
[----:B------:R-:W-:Y:S02]  /*4bb0*/  LEA R28, R27, UR7, 0x4 ;  /* 0x000000071b1c7c11 */ /* 0x000fe4000f8e20ff */
[----:B--2---:R-:W2:Y:S02]  /*4bc0*/  SYNCS.PHASECHK.TRANS64.TRYWAIT P0, [R0+URZ+0x150], R3 ;  /* 0x00015003000075a7 */ /* 0x004ea400080011ff */
[----:B--2---:R-:W-:Y:S05]  /*4bd0*/  @!P0 BRA `(.L_x_100) ;  /* 0x0000004000008947 */ /* 0x004fea0003800000 */
.L_x_204:
[----:B------:R-:W-:Y:S01]  /*4be0*/  ISETP.GE.AND P0, PT, R26, 0x1, PT ;  /* 0x000000011a00780c */ /* 0x000fe20003f06270 */
[----:B------:R-:W4:Y:S01]  /*4bf0*/  LDS.128 R28, [R28+0x1e0] ;  /* 0x0001e0001c1c7984 */ /* 0x000f220000000c00 */
[----:B--2---:R-:W-:Y:S01]  /*4c00*/  VIADD R0, R0, 0x160 ;  /* 0x0000016000007836 */ /* 0x004fe20000000000 */
[----:B------:R-:W-:Y:S01]  /*4c10*/  @!PT LDS RZ, [RZ] ;  /* 0x00000000fffff984 */ /* 0x000fe20000000800 */
[----:B------:R-:W-:Y:S01]  /*4c20*/  @!PT LDS RZ, [RZ] ;  /* 0x00000000fffff984 */ /* 0x000fe20000000800 */
[----:B------:R-:W-:Y:S01]  /*4c30*/  @!PT LDS RZ, [RZ] ;  /* 0x00000000fffff984 */ /* 0x000fe20000000800 */
[----:B------:R-:W-:Y:S01]  /*4c40*/  @!PT LDS RZ, [RZ] ;  /* 0x00000000fffff984 */ /* 0x000fe20000000800 */
[----:B------:R2:W-:Y:S06]  /*4c50*/  MEMBAR.ALL.CTA ;  /* 0x0000000000007992 */ /* 0x0005ec0000008000 */
[----:B--2---:R-:W2:Y:S01]  /*4c60*/  FENCE.VIEW.ASYNC.S ;  /* 0x00000000000073c6 */ /* 0x004ea20000000000 */
[----:B------:R-:W-:Y:S04]  /*4c70*/  PRMT R0, RZ, 0x654, R0 ;  /* 0x00000654ff007816 */ /* 0x000fe80000000000 */
[----:B--2---:R2:W-:Y:S01]  /*4c80*/  SYNCS.ARRIVE.TRANS64.RED.A1T0 RZ, [R0+URZ], RZ ;  /* 0x000000ff00ff79a7 */ /* 0x0045e200081004ff */
[----:B----4-:R-:W-:Y:S11]  /*4c90*/  LOP3.LUT P3, RZ, R30, 0x1, RZ, 0xc0, !PT ;  /* 0x000000011eff7812 */ /* 0x010ff6000786c0ff */
[----:B------:R-:W-:Y:S02]  /*4ca0*/  @!UPT UIADD3 URZ, UPT, UPT, URZ, URZ, URZ ;  /* 0x000000fffffff290 */ /* 0x000fe4000fffe0ff */
[----:B------:R-:W-:Y:S02]  /*4cb0*/  @P3 MOV R13, R28 ;  /* 0x0000001c000d3202 */ /* 0x000fe40000000f00 */
[----:B------:R-:W-:Y:S01]  /*4cc0*/  @P3 LOP3.LUT R8, R29, 0xffff, RZ, 0xc0, !PT ;  /* 0x0000ffff1d083812 */ /* 0x000fe200078ec0ff */
[----:B--2---:R-:W-:Y:S06]  /*4cd0*/  @!P0 BRA `(.L_x_101) ;  /* 0x0000000000a48947 */ /* 0x004fec0003800000 */
[----:B-1----:R-:W-:Y:S01]  /*4ce0*/  IMAD.HI.U32 R37, R22, R7, RZ ;  /* 0x0000000716257227 */ /* 0x002fe200078e00ff */
[----:B------:R-:W-:Y:S02]  /*4cf0*/  ISETP.NE.AND P0, PT, R6, 0x1, PT ;  /* 0x000000010600780c */ /* 0x000fe40003f05270 */
[----:B------:R-:W-:Y:S01]  /*4d00*/  ISETP.NE.AND P2, PT, R26, 0x1, PT ;  /* 0x000000011a00780c */ /* 0x000fe20003f45270 */
[----:B---3--:R-:W-:Y:S01]  /*4d10*/  IMAD.HI.U32 R36, R19, R16, RZ ;  /* 0x0000001013247227 */ /* 0x008fe200078e00ff */
[----:B------:R-:W-:Y:S02]  /*4d20*/  SHF.R.U32.HI R37, RZ, R18, R37 ;  /* 0x00000012ff257219 */ /* 0x000fe40000011625 */
[----:B------:R-:W-:Y:S01]  /*4d30*/  ISETP.NE.AND P4, PT, R2, 0x1, PT ;  /* 0x000000010200780c */ /* 0x000fe20003f85270 */
[----:B------:R-:W-:Y:S01]  /*4d40*/  IMAD.HI.U32 R38, R13, R16, RZ ;  /* 0x000000100d267227 */ /* 0x000fe200078e00ff */
[----:B------:R-:W-:Y:S02]  /*4d50*/  SHF.R.U32.HI R36, RZ, R17, R36 ;  /* 0x00000011ff247219 */ /* 0x000fe40000011624 */
[----:B------:R-:W-:Y:S01]  /*4d60*/  SEL R3, R22, R37, !P0 ;  /* 0x0000002516037207 */ /* 0x000fe20004000000 */
[C---:B------:R-:W-:Y:S01]  /*4d70*/  IMAD.HI.U32 R37, R8.reuse, R7, RZ ;  /* 0x0000000708257227 */ /* 0x040fe200078e00ff */
[----:B------:R-:W-:Y:S02]  /*4d80*/  SEL R11, R19, R36, !P4 ;  /* 0x00000024130b7207 */ /* 0x000fe40006000000 */
[----:B------:R-:W-:Y:S01]  /*4d90*/  SHF.R.U32.HI R38, RZ, R17, R38 ;  /* 0x00000011ff267219 */ /* 0x000fe20000011626 */
[----:B------:R-:W-:Y:S01]  /*4da0*/  IMAD.HI.U32 R40, R3, R4, RZ ;  /* 0x0000000403287227 */ /* 0x000fe200078e00ff */
[----:B------:R-:W-:Y:S03]  /*4db0*/  SHF.R.U32.HI R37, RZ, R18, R37 ;  /* 0x00000012ff257219 */ /* 0x000fe60000011625 */
[----:B------:R-:W-:Y:S01]  /*4dc0*/  IMAD.HI.U32 R36, R11, R4, RZ ;  /* 0x000000040b247227 */ /* 0x000fe200078e00ff */
[----:B------:R-:W-:Y:S02]  /*4dd0*/  @P2 SHF.R.U32.HI R3, RZ, R5, R40 ;  /* 0x00000005ff032219 */ /* 0x000fe40000011628 */
[----:B------:R-:W-:Y:S02]  /*4de0*/  SEL R9, R8, R37, !P0 ;  /* 0x0000002508097207 */ /* 0x000fe40004000000 */
[----:B------:R-:W-:Y:S01]  /*4df0*/  @P2 SHF.R.U32.HI R11, RZ, R5, R36 ;  /* 0x00000005ff0b2219 */ /* 0x000fe20000011624 */
[C---:B------:R-:W-:Y:S01]  /*4e00*/  IMAD R10, R26.reuse, R3, RZ ;  /* 0x000000031a0a7224 */ /* 0x040fe200078e02ff */
[----:B------:R-:W-:Y:S01]  /*4e10*/  SEL R3, R13, R38, !P4 ;  /* 0x000000260d037207 */ /* 0x000fe20006000000 */
[C---:B------:R-:W-:Y:S03]  /*4e20*/  IMAD.HI.U32 R14, R9.reuse, R4, RZ ;  /* 0x00000004090e7227 */ /* 0x040fe600078e00ff */
[----:B------:R-:W-:Y:S01]  /*4e30*/  ISETP.GE.AND P0, PT, R9, R10, PT ;  /* 0x0000000a0900720c */ /* 0x000fe20003f06270 */
[C---:B------:R-:W-:Y:S01]  /*4e40*/  IMAD R12, R26.reuse, R11, RZ ;  /* 0x0000000b1a0c7224 */ /* 0x040fe200078e02ff */
[-C--:B------:R-:W-:Y:S04]  /*4e50*/  SHF.R.U32.HI R14, RZ, R5.reuse, R14 ;  /* 0x00000005ff0e7219 */ /* 0x080fe8000001160e */
[----:B------:R-:W-:Y:S02]  /*4e60*/  ISETP.GE.OR P0, PT, R3, R12, P0 ;  /* 0x0000000c0300720c */ /* 0x000fe40000706670 */
[----:B------:R-:W-:Y:S05]  /*4e70*/  SEL R15, R9, R14, !P2 ;  /* 0x0000000e090f7207 */ /* 0x000fea0005000000 */
[----:B------:R-:W-:Y:S04]  /*4e80*/  IMAD.MOV R14, RZ, RZ, -R15 ;  /* 0x000000ffff0e7224 */ /* 0x000fe800078e0a0f */
[----:B------:R-:W-:Y:S02]  /*4e90*/  IMAD R14, R26, R14, R9 ;  /* 0x0000000e1a0e7224 */ /* 0x000fe400078e0209 */
[C---:B------:R-:W-:Y:S05]  /*4ea0*/  @!P0 IMAD.HI.U32 R10, R3.reuse, R4, RZ ;  /* 0x00000004030a8227 */ /* 0x040fea00078e00ff */
[----:B------:R-:W-:Y:S04]  /*4eb0*/  @!P0 SHF.R.U32.HI R10, RZ, R5, R10 ;  /* 0x00000005ff0a8219 */ /* 0x000fe8000001160a */
[----:B------:R-:W-:Y:S01]  /*4ec0*/  @!P0 SEL R0, R3, R10, !P2 ;  /* 0x0000000a03008207 */ /* 0x000fe20005000000 */
[----:B------:R-:W-:Y:S03]  /*4ed0*/  IMAD.MOV R10, RZ, RZ, -R3 ;  /* 0x000000ffff0a7224 */ /* 0x000fe600078e0a03 */
[----:B------:R-:W-:Y:S01]  /*4ee0*/  @!P0 IADD3 R15, PT, PT, R15, -R0, RZ ;  /* 0x800000000f0f8210 */ /* 0x000fe20007ffe0ff */
[----:B------:R-:W-:Y:S01]  /*4ef0*/  @!P0 IMAD R0, R11, R14, R0 ;  /* 0x0000000e0b008224 */ /* 0x000fe200078e0200 */
[----:B------:R-:W-:Y:S01]  /*4f00*/  IADD3 R11, PT, PT, -R9, RZ, RZ ;  /* 0x000000ff090b7210 */ /* 0x000fe20007ffe1ff */
[----:B------:R-:W-:Y:S02]  /*4f10*/  IMAD R13, R2, R10, R13 ;  /* 0x0000000a020d7224 */ /* 0x000fe400078e020d */
[----:B------:R-:W-:Y:S02]  /*4f20*/  @!P0 IMAD R9, R15, R26, R3 ;  /* 0x0000001a0f098224 */ /* 0x000fe400078e0203 */
[----:B------:R-:W-:Y:S02]  /*4f30*/  @!P0 IMAD.MOV.U32 R3, RZ, RZ, R0 ;  /* 0x000000ffff038224 */ /* 0x000fe400078e0000 */
[----:B------:R-:W-:Y:S02]  /*4f40*/  IMAD R8, R6, R11, R8 ;  /* 0x0000000b06087224 */ /* 0x000fe400078e0208 */
[----:B------:R-:W-:Y:S02]  /*4f50*/  IMAD R13, R3, R2, R13 ;  /* 0x00000002030d7224 */ /* 0x000fe400078e020d */
[----:B------:R-:W-:Y:S02]  /*4f60*/  IMAD R8, R9, R6, R8 ;  /* 0x0000000609087224 */ /* 0x000fe400078e0208 */
.L_x_101:
[----:B------:R-:W-:Y:S05]  /*4f70*/  BRA.U UP1, `(.L_x_102) ;  /* 0x0000000101107547 */ /* 0x000fea000b800000 */
[----:B------:R-:W-:Y:S04]  /*4f80*/  MOV R0, UR6 ;  /* 0x0000000600007c02 */ /* 0x000fe80008000f00 */
[----:B------:R-:W-:Y:S04]  /*4f90*/  SHF.L.U32 R3, R0, 0x1f, RZ ;  /* 0x0000001f00037819 */ /* 0x000fe800000006ff */
[----:B------:R-:W2:Y:S02]  /*4fa0*/  SYNCS.PHASECHK.TRANS64.TRYWAIT P0, [UR7+0x148], R3 ;  /* 0x00014803ff0075a7 */ /* 0x000ea40008001107 */
[----:B--2---:R-:W-:Y:S05]  /*4fb0*/  @!P0 BRA `(.L_x_103) ;  /* 0x0000003c001c8947 */ /* 0x004fea0003800000 */
.L_x_102:
[----:B------:R-:W-:Y:S02]  /*4fc0*/  R2UR UR27, R21 ;  /* 0x00000000151b72ca */ /* 0x000fe400000e0000 */
[----:B------:R-:W-:Y:S02]  /*4fd0*/  R2UR UR26, R20 ;  /* 0x00000000141a72ca */ /* 0x000fe400000e0000 */
[----:B------:R-:W-:Y:S04]  /*4fe0*/  ISETP.NE.U32.AND P2, PT, RZ, UR4, PT ;  /* 0x00000004ff007c0c */ /* 0x000fe8000bf45070 */
[----:B------:R-:W-:Y:S05]  /*4ff0*/  ISETP.NE.AND.EX P2, PT, RZ, UR5, PT, P2 ;  /* 0x00000005ff007c0c */ /* 0x000fea000bf45320 */
[----:B------:R-:W-:Y:S02]  /*5000*/  USHF.L.U32 UR27, UR27, 0x6, URZ ;  /* 0x000000061b1b7899 */ /* 0x000fe400080006ff */
[----:B------:R-:W-:Y:S01]  /*5010*/  USHF.L.U32 UR26, UR26, 0x6, URZ ;  /* 0x000000061a1a7899 */ /* 0x000fe200080006ff */
[----:B------:R-:W-:Y:S11]  /*5020*/  BRA.U !UP6, `(.L_x_104) ;  /* 0x000000010e347547 */ /* 0x000ff6000b800000 */
[----:B------:R-:W-:Y:S01]  /*5030*/  UPLOP3.LUT UP0, UPT, UPT, UPT, UP4, 0x80, 0x8 ;  /* 0x000000000008789c */ /* 0x000fe20003f0f040 */
[----:B--2---:R-:W-:Y:S02]  /*5040*/  HFMA2 R0, -RZ, RZ, 0, 5.9604644775390625e-08 ;  /* 0x00000001ff007431 */ /* 0x004fe400000001ff */
[----:B------:R-:W-:Y:S03]  /*5050*/  IMAD.MOV.U32 R63, RZ, RZ, 0x1 ;  /* 0x00000001ff3f7424 */ /* 0x000fe600078e00ff */
[----:B------:R-:W-:Y:S05]  /*5060*/  PLOP3.LUT P0, PT, PT, PT, UP0, 0x80, 0x8 ;  /* 0x000000000008781c */ /* 0x000fea0003f0f008 */
[----:B------:R-:W2:Y:S01]  /*5070*/  @UP0 LDCU.64 UR10, c[0x0][0x888] ;  /* 0x00011100ff0a07ac */ /* 0x000ea20008000a00 */
[----:B------:R-:W-:Y:S07]  /*5080*/  @UP0 UIMAD UR8, UR36, UR4, URZ ;  /* 0x00000004240802a4 */ /* 0x000fee000f8e02ff */
[----:B------:R-:W-:Y:S01]  /*5090*/  @!P0 PRMT R63, R0, 0x7610, R63 ;  /* 0x00007610003f8816 */ /* 0x000fe2000000003f */
[----:B--2---:R-:W-:Y:S03]  /*50a0*/  @UP0 UIMAD.WIDE UR10, UR8, 0x4, UR10 ;  /* 0x00000004080a08a5 */ /* 0x004fe6000f8e020a */
[----:B------:R-:W2:Y:S03]  /*50b0*/  @!UP0 LDCU UR8, c[0x0][0x880] ;  /* 0x00011000ff0887ac */ /* 0x000ea60008000800 */
[----:B------:R-:W-:Y:S01]  /*50c0*/  IMAD.U32 R10, RZ, RZ, UR10 ;  /* 0x0000000aff0a7e24 */ /* 0x000fe2000f8e00ff */
[----:B------:R-:W-:Y:S05]  /*50d0*/  MOV R11, UR11 ;  /* 0x0000000b000b7c02 */ /* 0x000fea0008000f00 */
[----:B------:R4:W5:Y:S02]  /*50e0*/  @P0 LDG.E R35, desc[UR44][R10.64] ;  /* 0x0000002c0a230981 */ /* 0x000964000c1e1900 */
[----:B--2-4-:R-:W-:Y:S07]  /*50f0*/  @!P0 IMAD.U32 R35, RZ, RZ, UR8 ;  /* 0x00000008ff238e24 */ /* 0x014fee000f8e00ff */
.L_x_104:
[----:B-----5:R-:W-:Y:S01]  /*5100*/  @!P2 FSETP.EQ.AND P0, PT, R35, RZ, PT ;  /* 0x000000ff2300a20b */ /* 0x020fe20003f02000 */
[----:B------:R-:W-:Y:S01]  /*5110*/  @!UPT UIADD3 URZ, UPT, UPT, URZ, URZ, URZ ;  /* 0x000000fffffff290 */ /* 0x000fe2000fffe0ff */
[----:B------:R-:W-:Y:S11]  /*5120*/  @!P2 BRA `(.L_x_105) ;  /* 0x000000000014a947 */ /* 0x000ff60003800000 */
[----:B------:R-:W-:Y:S02]  /*5130*/  LOP3.LUT P2, RZ, R63, 0xff, RZ, 0xc0, !PT ;  /* 0x000000ff3fff7812 */ /* 0x000fe4000784c0ff */
[----:B------:R-:W-:Y:S04]  /*5140*/  PLOP3.LUT P0, PT, PT, PT, UP0, 0x80, 0x8 ;  /* 0x000000000008781c */ /* 0x000fe80003f0f008 */
[----:B------:R-:W-:Y:S07]  /*5150*/  PLOP3.LUT P0, PT, P0, PT, PT, 0x8, 0x80 ;  /* 0x000000000080781c */ /* 0x000fee000070e170 */
[----:B------:R-:W-:Y:S11]  /*5160*/  @P2 FSETP.EQ.AND P0, PT, R35, RZ, PT ;  /* 0x000000ff2300220b */ /* 0x000ff60003f02000 */
[----:B------:R-:W-:Y:S02]  /*5170*/  @!UPT UIADD3 URZ, UPT, UPT, URZ, URZ, URZ ;  /* 0x000000fffffff290 */ /* 0x000fe4000fffe0ff */
.L_x_105:
[----:B------:R-:W-:Y:S01]  /*5180*/  ULEA UR15, UR13, UR7, 0x3 ;  /* 0x000000070d0f7291 */ /* 0x000fe2000f8e18ff */
[----:B--2---:R-:W-:Y:S02]  /*5190*/  SHF.L.U32 R3, R34, 0x1f, RZ ;  /* 0x0000001f22037819 */ /* 0x004fe400000006ff */
[----:B------:R-:W-:Y:S04]  /*51a0*/  ELECT P4, URZ, PT ;  /* 0x0000000000ff782f */ /* 0x000fe80003880000 */
[----:B------:R-:W-:Y:S02]  /*51b0*/  PLOP3.LUT P4, PT, P0, P4, PT, 0xf2, 0x2f ;  /* 0x00000000002f781c */ /* 0x000fe40000789e72 */
[----:B------:R-:W2:Y:S11]  /*51c0*/  SYNCS.PHASECHK.TRANS64.TRYWAIT P2, [UR15+0x128], R3 ;  /* 0x00012803ff0075a7 */ /* 0x000eb6000804110f */
[----:B-1----:R-:W-:Y:S05]  /*51d0*/  @!P4 IADD3 R20, P0, PT, R32, 0x580, RZ ;  /* 0x000005802014c810 */ /* 0x002fea0007f1e0ff */
[----:B------:R-:W-:Y:S01]  /*51e0*/  @!P4 IMAD.X R12, RZ, RZ, R33, P0 ;  /* 0x000000ffff0cc224 */ /* 0x000fe200000e0621 */
[----:B--2---:R-:W-:Y:S07]  /*51f0*/  @!P2 BRA `(.L_x_106) ;  /* 0x0000003800a4a947 */ /* 0x004fee0003800000 */
.L_x_207:
[----:B------:R-:W2:Y:S01]  /*5200*/  LDC.64 R14, c[0x0][0xb10] ;  /* 0x0002c400ff0e7b82 */ /* 0x000ea20000000a00 */
[----:B------:R-:W-:Y:S01]  /*5210*/  @!P4 R2UR UR8, R12 ;  /* 0x000000000c08c2ca */ /* 0x000fe200000e0000 */
[----:B------:R-:W-:Y:S01]  /*5220*/  VOTEU.ALL UP3, P4 ;  /* 0x0000000000ff7886 */ /* 0x000fe20002060000 */
[----:B------:R-:W-:Y:S01]  /*5230*/  @!P4 R2UR UR9, R20 ;  /* 0x000000001409c2ca */ /* 0x000fe200000e0000 */
[----:B------:R-:W-:Y:S01]  /*5240*/  UIADD3 UR25, UPT, UPT, UR15, 0x110, URZ ;  /* 0x000001100f197890 */ /* 0x000fe2000fffe0ff */
[----:B------:R-:W-:Y:S03]  /*5250*/  @P3 SHF.R.U32.HI R24, RZ, 0x10, R29 ;  /* 0x00000010ff183819 */ /* 0x000fe6000001161d */
[----:B------:R-:W4:Y:S01]  /*5260*/  LDC.64 R10, c[0x0][0xb18] ;  /* 0x0002c600ff0a7b82 */ /* 0x000f220000000a00 */
[----:B------:R-:W-:Y:S01]  /*5270*/  UIADD3 UR14, UPT, UPT, UR13, 0x1, URZ ;  /* 0x000000010d0e7890 */ /* 0x000fe2000fffe0ff */
[----:B------:R-:W-:Y:S01]  /*5280*/  VIADD R27, R27, 0x1 ;  /* 0x000000011b1b7836 */ /* 0x000fe20000000000 */
[----:B------:R-:W-:Y:S01]  /*5290*/  VOTEU.ALL UP2, P4 ;  /* 0x0000000000ff7886 */ /* 0x000fe20002040000 */
[----:B------:R-:W-:Y:S01]  /*52a0*/  UMOV UR18, 0x0 ;  /* 0x0000000000127882 */ /* 0x000fe20000000000 */
[----:B------:R-:W-:Y:S03]  /*52b0*/  UISETP.NE.AND UP5, UPT, UR14, 0x3, UPT ;  /* 0x000000030e00788c */ /* 0x000fe6000bfa5270 */
[----:B-1----:R-:W1:Y:S01]  /*52c0*/  @!P1 LDC R0, c[0x0][0xb20] ;  /* 0x0002c800ff009b82 */ /* 0x002e620000000800 */
[----:B------:R-:W-:Y:S01]  /*52d0*/  UMOV UR19, 0x10000000 ;  /* 0x1000000000137882 */ /* 0x000fe20000000000 */
[----:B------:R-:W-:Y:S01]  /*52e0*/  IMAD.U32 R21, RZ, RZ, UR8 ;  /* 0x00000008ff157e24 */ /* 0x000fe2000f8e00ff */
[----:B------:R-:W-:Y:S05]  /*52f0*/  @!UP3 ULEA UR8, UR13, UR7, 0xc ;  /* 0x000000070d08b291 */ /* 0x000fea000f8e60ff */
[----:B------:R-:W5:Y:S01]  /*5300*/  @!P1 LDC R3, c[0x0][0xb0c] ;  /* 0x0002c300ff039b82 */ /* 0x000f620000000800 */
[----:B------:R-:W-:Y:S01]  /*5310*/  IMAD.U32 R20, RZ, RZ, UR9 ;  /* 0x00000009ff147e24 */ /* 0x000fe2000f8e00ff */
[----:B------:R-:W-:Y:S01]  /*5320*/  UMOV UR28, UR36 ;  /* 0x00000024001c7c82 */ /* 0x000fe20008000000 */
[----:B------:R-:W-:Y:S01]  /*5330*/  @!P4 R2UR UR21, R21 ;  /* 0x000000001515c2ca */ /* 0x000fe200000e0000 */
[----:B------:R-:W-:Y:S02]  /*5340*/  @!UP3 UIADD3 UR24, UPT, UPT, UR8, 0x300, URZ ;  /* 0x000003000818b890 */ /* 0x000fe4000fffe0ff */
[----:B------:R-:W-:Y:S01]  /*5350*/  @!P4 R2UR UR20, R20 ;  /* 0x000000001414c2ca */ /* 0x000fe200000e0000 */
[----:B------:R-:W-:Y:S01]  /*5360*/  @!UP3 UIADD3 UR10, UPT, UPT, UR26, 0x20, URZ ;  /* 0x000000201a0ab890 */ /* 0x000fe2000fffe0ff */
[----:B------:R-:W-:Y:S01]  /*5370*/  @!P4 IMAD.MOV.U32 R20, RZ, RZ, 0x1000 ;  /* 0x00001000ff14c424 */ /* 0x000fe200078e00ff */
[----:B------:R-:W-:Y:S02]  /*5380*/  @!UP3 UIADD3 UR8, UPT, UPT, UR8, 0xb00, URZ ;  /* 0x00000b000808b890 */ /* 0x000fe4000fffe0ff */
[----:B------:R-:W-:Y:S01]  /*5390*/  USEL UR9, URZ, 0x1, UP5 ;  /* 0x00000001ff097887 */ /* 0x000fe2000a800000 */
[----:B------:R-:W-:Y:S01]  /*53a0*/  VOTEU.ALL UP1, P4 ;  /* 0x0000000000ff7886 */ /* 0x000fe20002020000 */
[----:B------:R-:W-:Y:S01]  /*53b0*/  UMOV UR11, UR27 ;  /* 0x0000001b000b7c82 */ /* 0x000fe20008000000 */
[----:B------:R-:W-:Y:S01]  /*53c0*/  UMOV UR12, UR36 ;  /* 0x00000024000c7c82 */ /* 0x000fe20008000000 */
[----:B------:R-:W-:Y:S02]  /*53d0*/  UPRMT UR16, UR37, 0x654, UR25 ;  /* 0x0000065425107896 */ /* 0x000fe40008000019 */
[----:B------:R-:W-:Y:S01]  /*53e0*/  LOP3.LUT R34, R34, UR9, RZ, 0x3c, !PT ;  /* 0x0000000922227c12 */ /* 0x000fe2000f8e3cff */
[----:B------:R-:W-:Y:S01]  /*53f0*/  UMOV UR9, UR25 ;  /* 0x0000001900097c82 */ /* 0x000fe20008000000 */
[----:B------:R1:W-:Y:S01]  /*5400*/  @!UP2 UTMALDG.3D [UR24], [UR20], desc[UR18] ;  /* 0x000012181400a5b4 */ /* 0x0003e20008011000 */
[----:B------:R-:W-:Y:S01]  /*5410*/  USEL UR14, UR14, URZ, UP5 ;  /* 0x000000ff0e0e7287 */ /* 0x000fe2000a800000 */
[----:B------:R-:W-:Y:S03]  /*5420*/  SHF.L.U32 R12, R34, 0x1f, RZ ;  /* 0x0000001f220c7819 */ /* 0x000fe600000006ff */
[----:B------:R-:W-:Y:S01]  /*5430*/  ULEA UR13, UR14, UR7, 0x3 ;  /* 0x000000070e0d7291 */ /* 0x000fe2000f8e18ff */
[----:B--2---:R-:W-:Y:S01]  /*5440*/  @!P1 IMAD.HI.U32 R14, R13, R14, RZ ;  /* 0x0000000e0d0e9227 */ /* 0x004fe200078e00ff */
[----:B----4-:R-:W-:Y:S01]  /*5450*/  @!P1 ISETP.NE.AND P0, PT, R10, 0x1, PT ;  /* 0x000000010a00980c */ /* 0x010fe20003f05270 */
[----:B------:R2:W-:Y:S01]  /*5460*/  @!UP1 UTMALDG.3D [UR8], [UR20], desc[UR18] ;  /* 0x00001208140095b4 */ /* 0x0005e20008011000 */
[----:B------:R2:W-:Y:S01]  /*5470*/  @!P4 SYNCS.ARRIVE.TRANS64.RED.A0TR RZ, [UR15+0x110], R20 ;  /* 0x00011014ffffc9a7 */ /* 0x0005e2000830040f */
[C---:B------:R-:W-:Y:S01]  /*5480*/  @!P1 IMAD.HI.U32 R11, R8.reuse, R11, RZ ;  /* 0x0000000b080b9227 */ /* 0x040fe200078e00ff */
[----:B------:R-:W-:Y:S02]  /*5490*/  @!P1 SHF.R.U32.HI R14, RZ, R15, R14 ;  /* 0x0000000fff0e9219 */ /* 0x000fe4000001160e */
[----:B-----5:R-:W-:Y:S02]  /*54a0*/  @!P1 ISETP.NE.AND P2, PT, R3, 0x1, PT ;  /* 0x000000010300980c */ /* 0x020fe40003f45270 */
[----:B-1----:R-:W-:Y:S02]  /*54b0*/  @!P1 SHF.R.U32.HI R9, RZ, R0, R11 ;  /* 0x00000000ff099219 */ /* 0x002fe4000001160b */
[----:B------:R-:W-:Y:S02]  /*54c0*/  @!P1 SEL R14, R13, R14, !P2 ;  /* 0x0000000e0d0e9207 */ /* 0x000fe40005000000 */
[----:B------:R-:W-:Y:S05]  /*54d0*/  @!P1 SEL R9, R8, R9, !P0 ;  /* 0x0000000908099207 */ /* 0x000fea0004000000 */
[----:B------:R-:W-:Y:S01]  /*54e0*/  @!P1 IMAD.IADD R0, R9, 0x1, -R14 ;  /* 0x0000000109009824 */ /* 0x000fe200078e0a0e */
[----:B------:R-:W-:Y:S01]  /*54f0*/  SYNCS.ARRIVE.TRANS64.RED.A1T0 RZ, [UR16], RZ ;  /* 0x000000ffffff79a7 */ /* 0x000fe20008100410 */
[----:B------:R-:W-:Y:S02]  /*5500*/  @!P1 IMAD.IADD R9, R14, 0x1, -R9 ;  /* 0x000000010e099824 */ /* 0x000fe400078e0a09 */
[----:B------:R-:W-:Y:S02]  /*5510*/  @!P1 IMAD R13, R0, R3, R13 ;  /* 0x00000003000d9224 */ /* 0x000fe400078e020d */
[----:B------:R-:W-:Y:S01]  /*5520*/  @!P1 IMAD R8, R9, R10, R8 ;  /* 0x0000000a09089224 */ /* 0x000fe200078e0208 */
[----:B------:R-:W1:Y:S02]  /*5530*/  SYNCS.PHASECHK.TRANS64.TRYWAIT P5, [UR13+0x128], R12 ;  /* 0x0001280cff0075a7 */ /* 0x000e6400080a110d */
[----:B-12---:R-:W-:Y:S05]  /*5540*/  @!P5 BRA `(.L_x_107) ;  /* 0x0000003400e8d947 */ /* 0x006fea0003800000 */
.L_x_209:
[----:B------:R-:W-:Y:S01]  /*5550*/  UIADD3 UR17, UPT, UPT, UR13, 0x110, URZ ;  /* 0x000001100d117890 */ /* 0x000fe2000fffe0ff */
[----:B-1----:R-:W-:Y:S01]  /*5560*/  @!P4 IADD3 R3, P0, PT, R32, 0x580, RZ ;  /* 0x000005802003c810 */ /* 0x002fe20007f1e0ff */
[----:B------:R-:W-:Y:S01]  /*5570*/  VOTEU.ALL UP2, P4 ;  /* 0x0000000000ff7886 */ /* 0x000fe20002040000 */
[----:B------:R-:W-:Y:S01]  /*5580*/  UMOV UR22, 0x0 ;  /* 0x0000000000167882 */ /* 0x000fe20000000000 */
[----:B------:R-:W-:Y:S01]  /*5590*/  UPRMT UR15, UR37, 0x654, UR17 ;  /* 0x00000654250f7896 */ /* 0x000fe20008000011 */
[----:B------:R-:W-:Y:S01]  /*55a0*/  @!P4 R2UR UR9, R3 ;  /* 0x000000000309c2ca */ /* 0x000fe200000e0000 */
[----:B------:R-:W-:Y:S01]  /*55b0*/  @!P4 IMAD.X R0, RZ, RZ, R33, P0 ;  /* 0x000000ffff00c224 */ /* 0x000fe200000e0621 */
[----:B------:R-:W-:Y:S01]  /*55c0*/  UMOV UR23, 0x10000000 ;  /* 0x1000000000177882 */ /* 0x000fe20000000000 */
[----:B------:R-:W-:Y:S01]  /*55d0*/  UMOV UR19, UR27 ;  /* 0x0000001b00137c82 */ /* 0x000fe20008000000 */
[----:B------:R-:W-:Y:S01]  /*55e0*/  UMOV UR20, UR36 ;  /* 0x0000002400147c82 */ /* 0x000fe20008000000 */
[----:B------:R-:W-:Y:S01]  /*55f0*/  UMOV UR11, UR27 ;  /* 0x0000001b000b7c82 */ /* 0x000fe20008000000 */
[----:B------:R-:W-:Y:S01]  /*5600*/  @!P4 R2UR UR8, R0 ;  /* 0x000000000008c2ca */ /* 0x000fe200000e0000 */
[----:B------:R-:W-:Y:S01]  /*5610*/  UMOV UR12, UR36 ;  /* 0x00000024000c7c82 */ /* 0x000fe20008000000 */
[----:B------:R-:W-:Y:S01]  /*5620*/  VOTEU.ALL UP1, P4 ;  /* 0x0000000000ff7886 */ /* 0x000fe20002020000 */
[----:B------:R-:W-:Y:S01]  /*5630*/  @P3 R2UR UR36, R24 ;  /* 0x00000000182432ca */ /* 0x000fe200000e0000 */
[----:B------:R-:W-:Y:S01]  /*5640*/  IMAD.IADD R20, R8, 0x1, R62 ;  /* 0x0000000108147824 */ /* 0x000fe200078e023e */
[----:B------:R-:W-:Y:S01]  /*5650*/  ISETP.NE.AND P0, PT, R27, 0x2, PT ;  /* 0x000000021b00780c */ /* 0x000fe20003f05270 */
[----:B------:R-:W-:Y:S01]  /*5660*/  IMAD.IADD R21, R13, 0x1, R64 ;  /* 0x000000010d157824 */ /* 0x000fe200078e0240 */
[----:B------:R-:W-:Y:S01]  /*5670*/  @!UP1 UIADD3 UR18, UPT, UPT, UR26, 0x10, URZ ;  /* 0x000000101a129890 */ /* 0x000fe2000fffe0ff */
[----:B------:R-:W-:Y:S01]  /*5680*/  IMAD.U32 R10, RZ, RZ, UR9 ;  /* 0x00000009ff0a7e24 */ /* 0x000fe2000f8e00ff */
[----:B------:R-:W-:Y:S01]  /*5690*/  @!UP1 UIADD3 UR10, UPT, UPT, UR26, 0x30, URZ ;  /* 0x000000301a0a9890 */ /* 0x000fe2000fffe0ff */
[----:B------:R-:W-:Y:S01]  /*56a0*/  SEL R0, RZ, 0x1, P0 ;  /* 0x00000001ff007807 */ /* 0x000fe20000000000 */
[----:B------:R-:W-:Y:S01]  /*56b0*/  UMOV UR9, UR17 ;  /* 0x0000001100097c82 */ /* 0x000fe20008000000 */
[----:B------:R-:W-:Y:S01]  /*56c0*/  SEL R27, R27, RZ, P0 ;  /* 0x000000ff1b1b7207 */ /* 0x000fe20000000000 */
[----:B------:R-:W-:Y:S01]  /*56d0*/  IMAD.U32 R11, RZ, RZ, UR8 ;  /* 0x00000008ff0b7e24 */ /* 0x000fe2000f8e00ff */
[----:B------:R-:W-:Y:S01]  /*56e0*/  @!P4 R2UR UR24, R10 ;  /* 0x000000000a18c2ca */ /* 0x000fe200000e0000 */
[----:B------:R-:W-:Y:S01]  /*56f0*/  @!UP1 ULEA UR8, UR14, UR7, 0xc ;  /* 0x000000070e089291 */ /* 0x000fe2000f8e60ff */
[----:B------:R-:W-:Y:S02]  /*5700*/  LOP3.LUT R25, R25, R0, RZ, 0x3c, !PT ;  /* 0x0000000019197212 */ /* 0x000fe400078e3cff */
[----:B------:R-:W-:Y:S01]  /*5710*/  @!P4 R2UR UR25, R11 ;  /* 0x000000000b19c2ca */ /* 0x000fe200000e0000 */
[----:B------:R-:W-:Y:S02]  /*5720*/  @!UP1 UIADD3 UR16, UPT, UPT, UR8, 0x300, URZ ;  /* 0x0000030008109890 */ /* 0x000fe4000fffe0ff */
[----:B------:R-:W-:Y:S01]  /*5730*/  @!UP1 UIADD3 UR8, UPT, UPT, UR8, 0xb00, URZ ;  /* 0x00000b0008089890 */ /* 0x000fe2000fffe0ff */
[----:B------:R-:W-:Y:S09]  /*5740*/  VOTEU.ALL UP1, P4 ;  /* 0x0000000000ff7886 */ /* 0x000ff20002020000 */
[----:B------:R2:W-:Y:S01]  /*5750*/  @!UP2 UTMALDG.3D [UR16], [UR24], desc[UR22] ;  /* 0x000016101800a5b4 */ /* 0x0005e20008011000 */
[----:B------:R2:W-:Y:S01]  /*5760*/  @!UP1 UTMALDG.3D [UR8], [UR24], desc[UR22] ;  /* 0x00001608180095b4 */ /* 0x0005e20008011000 */
[----:B------:R2:W-:Y:S01]  /*5770*/  @!P4 SYNCS.ARRIVE.TRANS64.RED.A0TR RZ, [UR13+0x110], R23 ;  /* 0x00011017ffffc9a7 */ /* 0x0005e2000830040d */
[----:B------:R-:W-:Y:S04]  /*5780*/  UIADD3 UR13, UPT, UPT, UR14, 0x1, URZ ;  /* 0x000000010e0d7890 */ /* 0x000fe8000fffe0ff */
[----:B------:R-:W-:Y:S04]  /*5790*/  UISETP.NE.AND UP1, UPT, UR13, 0x3, UPT ;  /* 0x000000030d00788c */ /* 0x000fe8000bf25270 */
[----:B------:R-:W-:Y:S02]  /*57a0*/  USEL UR14, URZ, 0x1, UP1 ;  /* 0x00000001ff0e7887 */ /* 0x000fe40008800000 */
[----:B------:R-:W-:Y:S02]  /*57b0*/  USEL UR13, UR13, URZ, UP1 ;  /* 0x000000ff0d0d7287 */ /* 0x000fe40008800000 */
[----:B------:R-:W-:Y:S02]  /*57c0*/  UPLOP3.LUT UP1, UPT, UPT, UPT, UPT, 0x80, 0x8 ;  /* 0x000000000008789c */ /* 0x000fe40003f2f070 */
[----:B------:R-:W-:Y:S01]  /*57d0*/  LOP3.LUT R34, R34, UR14, RZ, 0x3c, !PT ;  /* 0x0000000e22227c12 */ /* 0x000fe2000f8e3cff */
[----:B------:R-:W-:Y:S01]  /*57e0*/  SYNCS.ARRIVE.TRANS64.RED.A1T0 RZ, [UR15], RZ ;  /* 0x000000ffffff79a7 */ /* 0x000fe2000810040f */
[----:B------:R-:W-:Y:S07]  /*57f0*/  @P3 BRA `(.L_x_108) ;  /* 0xfffffff000e43947 */ /* 0x000fee000383ffff */
[----:B------:R-:W-:Y:S01]  /*5800*/  UIADD3 UR7, UPT, UPT, UR7, 0x128, URZ ;  /* 0x0000012807077890 */ /* 0x000fe2000fffe0ff */
[----:B------:R-:W-:-:S03]  /*5810*/  SHF.L.U32 R3, R34, 0x1f, RZ ;  /* 0x0000001f22037819 */ /* 0x000fc600000006ff */
[----:B------:R-:W-:-:S09]  /*5820*/  ULEA UR4, UR13, UR7, 0x3 ;  /* 0x000000070d047291 */ /* 0x000fd2000f8e18ff */
[----:B------:R-:W1:Y:S02]  /*5830*/  SYNCS.PHASECHK.TRANS64.TRYWAIT P0, [UR4], R3 ;  /* 0x00000003ff0075a7 */ /* 0x000e640008001104 */
[----:B-1----:R-:W-:Y:S05]  /*5840*/  @!P0 BRA `(.L_x_109) ;  /* 0x0000003400408947 */ /* 0x002fea0003800000 */
.L_x_211:
        /* <DEDUP_REMOVED lines=9> */
.L_x_213:
[----:B------:R-:W-:-:S04]  /*58e0*/  UIADD3 UR5, UPT, UPT, UR5, 0x1, URZ ;  /* 0x0000000105057890 */ /* 0x000fc8000fffe0ff */
[----:B------:R-:W-:-:S04]  /*58f0*/  UISETP.NE.AND UP0, UPT, UR5, 0x3, UPT ;  /* 0x000000030500788c */ /* 0x000fc8000bf05270 */
[----:B------:R-:W-:Y:S02]  /*5900*/  USEL UR4, URZ, 0x1, UP0 ;  /* 0x00000001ff047887 */ /* 0x000fe40008000000 */
[----:B------:R-:W-:-:S04]  /*5910*/  USEL UR5, UR5, URZ, UP0 ;  /* 0x000000ff05057287 */ /* 0x000fc80008000000 */
[----:B------:R-:W-:Y:S01]  /*5920*/  ULEA UR5, UR5, UR7, 0x3 ;  /* 0x0000000705057291 */ /* 0x000fe2000f8e18ff */
[----:B-1----:R-:W-:-:S04]  /*5930*/  LOP3.LUT R3, R34, UR4, RZ, 0x3c, !PT ;  /* 0x0000000422037c12 */ /* 0x002fc8000f8e3cff */
[----:B------:R-:W-:Y:S01]  /*5940*/  SHF.L.U32 R3, R3, 0x1f, RZ ;  /* 0x0000001f03037819 */ /* 0x000fe200000006ff */
[----:B------:R-:W-:-:S07]  /*5950*/  IMAD.U32 R0, RZ, RZ, UR5 ;  /* 0x00000005ff007e24 */ /* 0x000fce000f8e00ff */
.L_x_111:
[----:B-1----:R1:W4:Y:S02]  /*5960*/  SYNCS.PHASECHK.TRANS64.TRYWAIT P0, [R0+URZ], R3 ;  /* 0x00000003000075a7 */ /* 0x00232400080011ff */
[----:B----4-:R-:W-:Y:S05]  /*5970*/  @!P0 NANOSLEEP.SYNCS 0x989680 ;  /* 0x009896800000895d */ /* 0x010fea0003900000 */
[----:B------:R-:W4:Y:S02]  /*5980*/  @!P0 SYNCS.PHASECHK.TRANS64 P0, [R0+URZ], R3 ;  /* 0x00000003000085a7 */ /* 0x000f2400080010ff */
[----:B--2-4-:R-:W-:Y:S05]  /*5990*/  @P0 EXIT ;  /* 0x000000000000094d */ /* 0x014fea0003800000 */
[----:B------:R-:W-:Y:S05]  /*59a0*/  BRA `(.L_x_111) ;  /* 0xfffffffc00ec7947 */ /* 0x000fea000383ffff */
.L_x_99:
[----:B------:R-:W-:-:S06]  /*59b0*/  UISETP.GE.AND UP1, UPT, UR10, 0x4, UPT ;  /* 0x000000040a00788c */ /* 0x000fcc000bf26270 */
[----:B------:R-:W-:-:S13]  /*59c0*/  PLOP3.LUT P0, PT, PT, PT, UP1, 0x80, 0x8 ;  /* 0x000000000008781c */ /* 0x000fda0003f0f018 */
[----:B------:R-:W-:Y:S05]  /*59d0*/  @!P0 EXIT ;  /* 0x000000000000894d */ /* 0x000fea0003800000 */
[----:B------:R-:W-:Y:S01]  /*59e0*/  BAR.SYNC.DEFER_BLOCKING 0x6, 0xa0 ;  /* 0x0182800000007b1d */ /* 0x000fe20000010000 */
[----:B------:R-:W-:Y:S01]  /*59f0*/  IMAD.SHL.U32 R4, R74, 0x200000, RZ ;  /* 0x002000004a047824 */ /* 0x000fe200078e00ff */
[----:B------:R-:W-:Y:S01]  /*5a00*/  CS2R R76, SRZ ;  /* 0x00000000004c7805 */ /* 0x000fe2000001ff00 */
[C---:B------:R-:W-:Y:S02]  /*5a10*/  IMAD.SHL.U32 R73, R78.reuse, 0x10, RZ ;  /* 0x000000104e497824 */ /* 0x040fe400078e00ff */
[----:B------:R-:W-:Y:S01]  /*5a20*/  IMAD.U32 R33, R78, 0x10000, RZ ;  /* 0x000100004e217824 */ /* 0x000fe200078e00ff */
[----:B------:R-:W-:Y:S02]  /*5a30*/  UMOV UR46, 0x400 ;  /* 0x00000400002e7882 */ /* 0x000fe40000000000 */
[----:B------:R-:W1:Y:S01]  /*5a40*/  LDC R67, c[0x0][0x370] ;  /* 0x0000dc00ff437b82 */ /* 0x000e620000000800 */
[----:B------:R-:W-:Y:S01]  /*5a50*/  ULEA UR46, UR37, UR46, 0x18 ;  /* 0x0000002e252e7291 */ /* 0x000fe2000f8ec0ff */
[----:B------:R-:W-:Y:S01]  /*5a60*/  LOP3.LUT R4, R4, 0x200000, RZ, 0xc0, !PT ;  /* 0x0020000004047812 */ /* 0x000fe200078ec0ff */
[----:B------:R-:W-:Y:S01]  /*5a70*/  IMAD.SHL.U32 R72, R78, 0x2, RZ ;  /* 0x000000024e487824 */ /* 0x000fe200078e00ff */
[C---:B------:R-:W-:Y:S01]  /*5a80*/  LOP3.LUT R5, R73.reuse, 0x40, RZ, 0xc0, !PT ;  /* 0x0000004049057812 */ /* 0x040fe200078ec0ff */
[----:B------:R-:W-:Y:S01]  /*5a90*/  IMAD.SHL.U32 R3, R74, 0x200, RZ ;  /* 0x000002004a037824 */ /* 0x000fe200078e00ff */
[----:B------:R-:W-:Y:S01]  /*5aa0*/  LOP3.LUT R2, R73, 0x5b0, RZ, 0xc0, !PT ;  /* 0x000005b049027812 */ /* 0x000fe200078ec0ff */
[----:B------:R-:W-:Y:S01]  /*5ab0*/  IMAD.MOV.U32 R30, RZ, RZ, RZ ;  /* 0x000000ffff1e7224 */ /* 0x000fe200078e00ff */
[----:B------:R-:W2:Y:S01]  /*5ac0*/  LDC R28, c[0x0][0xb0c] ;  /* 0x0002c300ff1c7b82 */ /* 0x000ea20000000800 */
[----:B------:R-:W-:Y:S01]  /*5ad0*/  LOP3.LUT R33, R4, 0x400000, R33, 0xf8, !PT ;  /* 0x0040000004217812 */ /* 0x000fe200078ef821 */
[----:B------:R-:W-:Y:S01]  /*5ae0*/  IMAD.MOV.U32 R81, RZ, RZ, RZ ;  /* 0x000000ffff517224 */ /* 0x000fe200078e00ff */
[----:B------:R-:W-:Y:S01]  /*5af0*/  LOP3.LUT R72, R5, 0x8, R72, 0xf8, !PT ;  /* 0x0000000805487812 */ /* 0x000fe200078ef848 */
[----:B------:R-:W3:Y:S01]  /*5b00*/  LDCU.64 UR52, c[0x0][0x348] ;  /* 0x00006900ff3477ac */ /* 0x000ee20008000a00 */
[----:B------:R-:W-:-:S02]  /*5b10*/  LOP3.LUT R3, R2, 0x200, R3, 0xf8, !PT ;  /* 0x0000020002037812 */ /* 0x000fc400078ef803 */
[----:B------:R-:W-:Y:S01]  /*5b20*/  LOP3.LUT P0, RZ, R73, 0x40, RZ, 0xc0, !PT ;  /* 0x0000004049ff7812 */ /* 0x000fe2000780c0ff */
[----:B------:R-:W4:Y:S01]  /*5b30*/  LDC R65, c[0x0][0xb20] ;  /* 0x0002c800ff417b82 */ /* 0x000f220000000800 */
[----:B------:R-:W3:Y:S01]  /*5b40*/  LDS R0, [UR46+0x200] ;  /* 0x0002002eff007984 */ /* 0x000ee20008000800 */
[----:B------:R-:W-:Y:S01]  /*5b50*/  LOP3.LUT R72, R3, R72, RZ, 0xfc, !PT ;  /* 0x0000004803487212 */ /* 0x000fe200078efcff */
[----:B------:R-:W1:Y:S01]  /*5b60*/  LDCU.64 UR38, c[0x0][0x888] ;  /* 0x00011100ff2677ac */ /* 0x000e620008000a00 */
[----:B------:R-:W-:Y:S01]  /*5b70*/  LOP3.LUT R78, R78, 0x60, RZ, 0xc0, !PT ;  /* 0x000000604e4e7812 */ /* 0x000fe200078ec0ff */
[----:B------:R-:W-:-:S03]  /*5b80*/  UMOV UR49, 0x1 ;  /* 0x0000000100317882 */ /* 0x000fc60000000000 */
[----:B------:R-:W1:Y:S01]  /*5b90*/  LDC R27, c[0x0][0xb30] ;  /* 0x0002cc00ff1b7b82 */ /* 0x000e620000000800 */
[----:B------:R-:W-:Y:S01]  /*5ba0*/  UIADD3 UR50, UPT, UPT, UR46, 0x300, URZ ;  /* 0x000003002e327890 */ /* 0x000fe2000fffe0ff */
[----:B------:R-:W-:Y:S01]  /*5bb0*/  UMOV UR54, URZ ;  /* 0x000000ff00367c82 */ /* 0x000fe20008000000 */
[----:B------:R-:W-:Y:S01]  /*5bc0*/  UMOV UR48, URZ ;  /* 0x000000ff00307c82 */ /* 0x000fe20008000000 */
[----:B------:R-:W-:-:S04]  /*5bd0*/  UMOV UR47, URZ ;  /* 0x000000ff002f7c82 */ /* 0x000fc80008000000 */
[----:B------:R-:W1:Y:S08]  /*5be0*/  LDC.64 R60, c[0x0][0xb10] ;  /* 0x0002c400ff3c7b82 */ /* 0x000e700000000a00 */
[----:B------:R-:W1:Y:S08]  /*5bf0*/  LDC.64 R24, c[0x0][0xb18] ;  /* 0x0002c600ff187b82 */ /* 0x000e700000000a00 */
[----:B------:R-:W1:Y:S08]  /*5c00*/  LDC.64 R56, c[0x0][0x888] ;  /* 0x00022200ff387b82 */ /* 0x000e700000000a00 */
[----:B------:R-:W1:Y:S01]  /*5c10*/  LDC.64 R22, c[0x0][0xb28] ;  /* 0x0002ca00ff167b82 */ /* 0x000e620000000a00 */
[----:B---3--:R-:W-:Y:S01]  /*5c20*/  IMAD.IADD R33, R0, 0x1, R33 ;  /* 0x0000000100217824 */ /* 0x008fe200078e0221 */
[----:B------:R-:W-:-:S06]  /*5c30*/  P2R R0, PR, RZ, 0x1 ;  /* 0x00000001ff007803 */ /* 0x000fcc0000000000 */
[----:B------:R-:W3:Y:S08]  /*5c40*/  LDC.64 R58, c[0x0][0x890] ;  /* 0x00022400ff3a7b82 */ /* 0x000ef00000000a00 */
[----:B------:R-:W1:Y:S08]  /*5c50*/  LDC.64 R54, c[0x0][0x8b0] ;  /* 0x00022c00ff367b82 */ /* 0x000e700000000a00 */
[----:B------:R-:W1:Y:S08]  /*5c60*/  LDC.64 R52, c[0x0][0x8a8] ;  /* 0x00022a00ff347b82 */ /* 0x000e700000000a00 */
[----:B--2-4-:R-:W1:Y:S02]  /*5c70*/  LDC R66, c[0x0][0x374] ;  /* 0x0000dd00ff427b82 */ /* 0x014e640000000800 */
.L_x_143:
[C---:B------:R-:W-:Y:S02]  /*5c80*/  LEA R0, R81.reuse, UR46, 0x3 ;  /* 0x0000002e51007c11 */ /* 0x040fe4000f8e18ff */
[----:B------:R-:W-:Y:S02]  /*5c90*/  SHF.L.U32 R3, R76, 0x1f, RZ ;  /* 0x0000001f4c037819 */ /* 0x000fe400000006ff */
[----:B------:R-:W-:Y:S02]  /*5ca0*/  LEA R16, R81, UR46, 0x4 ;  /* 0x0000002e51107c11 */ /* 0x000fe4000f8e20ff */
[----:B------:R-:W2:Y:S02]  /*5cb0*/  SYNCS.PHASECHK.TRANS64.TRYWAIT P0, [R0+URZ+0x150], R3 ;  /* 0x00015003000075a7 */ /* 0x000ea400080011ff */
[----:B-12---:R-:W-:Y:S05]  /*5cc0*/  @!P0 BRA `(.L_x_112) ;  /* 0x0000003000508947 */ /* 0x006fea0003800000 */
.L_x_214:
[----:B------:R-:W4:Y:S01]  /*5cd0*/  LDC.64 R12, c[0x0][0xb10] ;  /* 0x0002c400ff0c7b82 */ /* 0x000f220000000a00 */
[----:B------:R-:W3:Y:S01]  /*5ce0*/  LDS.128 R16, [R16+0x1e0] ;  /* 0x0001e00010107984 */ /* 0x000ee20000000c00 */
[----:B-1----:R-:W-:Y:S01]  /*5cf0*/  ISETP.NE.AND P1, PT, R27, 0x1, PT ;  /* 0x000000011b00780c */ /* 0x002fe20003f25270 */
[----:B--2---:R-:W-:Y:S01]  /*5d00*/  VIADD R0, R0, 0x160 ;  /* 0x0000016000007836 */ /* 0x004fe20000000000 */
[----:B------:R-:W-:Y:S04]  /*5d10*/  ISETP.GE.AND P0, PT, R26, 0x1, PT ;  /* 0x000000011a00780c */ /* 0x000fe80003f06270 */
[----:B------:R-:W1:Y:S01]  /*5d20*/  LDC.64 R10, c[0x0][0xb18] ;  /* 0x0002c600ff0a7b82 */ /* 0x000e620000000a00 */
[----:B------:R-:W-:Y:S01]  /*5d30*/  PRMT R0, RZ, 0x654, R0 ;  /* 0x00000654ff007816 */ /* 0x000fe20000000000 */
[----:B------:R-:W-:Y:S01]  /*5d40*/  @!PT LDS RZ, [RZ] ;  /* 0x00000000fffff984 */ /* 0x000fe20000000800 */
[----:B------:R-:W-:Y:S01]  /*5d50*/  @!PT LDS RZ, [RZ] ;  /* 0x00000000fffff984 */ /* 0x000fe20000000800 */
[----:B------:R-:W-:Y:S01]  /*5d60*/  @!PT LDS RZ, [RZ] ;  /* 0x00000000fffff984 */ /* 0x000fe20000000800 */
[----:B------:R-:W-:Y:S01]  /*5d70*/  @!PT LDS RZ, [RZ] ;  /* 0x00000000fffff984 */ /* 0x000fe20000000800 */
[----:B------:R2:W-:Y:S06]  /*5d80*/  MEMBAR.ALL.CTA ;  /* 0x0000000000007992 */ /* 0x0005ec0000008000 */
[----:B--2---:R-:W2:Y:S01]  /*5d90*/  FENCE.VIEW.ASYNC.S ;  /* 0x00000000000073c6 */ /* 0x004ea20000000000 */
[----:B------:R-:W1:Y:S08]  /*5da0*/  @!P1 LDC R14, c[0x0][0xb20] ;  /* 0x0002c800ff0e9b82 */ /* 0x000e700000000800 */
[----:B------:R-:W1:Y:S01]  /*5db0*/  @!P1 LDC R9, c[0x0][0xb0c] ;  /* 0x0002c300ff099b82 */ /* 0x000e620000000800 */
[----:B--2---:R2:W-:Y:S01]  /*5dc0*/  SYNCS.ARRIVE.TRANS64.RED.A1T0 RZ, [R0+URZ], RZ ;  /* 0x000000ff00ff79a7 */ /* 0x0045e200081004ff */
[----:B---3--:R-:W-:Y:S04]  /*5dd0*/  LOP3.LUT P4, RZ, R18, 0x1, RZ, 0xc0, !PT ;  /* 0x0000000112ff7812 */ /* 0x008fe8000788c0ff */
[----:B------:R-:W-:Y:S09]  /*5de0*/  P2R R79, PR, RZ, 0x10 ;  /* 0x00000010ff4f7803 */ /* 0x000ff20000000000 */
[----:B------:R-:W-:Y:S02]  /*5df0*/  @P4 MOV R31, R16 ;  /* 0x00000010001f4202 */ /* 0x000fe40000000f00 */
[----:B------:R-:W-:Y:S01]  /*5e00*/  @P4 LOP3.LUT R29, R17, 0xffff, RZ, 0xc0, !PT ;  /* 0x0000ffff111d4812 */ /* 0x000fe200078ec0ff */
[----:B--2-4-:R-:W-:Y:S06]  /*5e10*/  @!P0 BRA `(.L_x_113) ;  /* 0x0000000000a48947 */ /* 0x014fec0003800000 */
[----:B------:R-:W-:Y:S01]  /*5e20*/  IMAD.HI.U32 R36, R66, R25, RZ ;  /* 0x0000001942247227 */ /* 0x000fe200078e00ff */
[----:B------:R-:W-:Y:S02]  /*5e30*/  ISETP.NE.AND P0, PT, R24, 0x1, PT ;  /* 0x000000011800780c */ /* 0x000fe40003f05270 */
[----:B------:R-:W-:Y:S01]  /*5e40*/  ISETP.NE.AND P2, PT, R26, 0x1, PT ;  /* 0x000000011a00780c */ /* 0x000fe20003f45270 */
[-C--:B------:R-:W-:Y:S01]  /*5e50*/  IMAD.HI.U32 R34, R67, R60.reuse, RZ ;  /* 0x0000003c43227227 */ /* 0x080fe200078e00ff */
[----:B------:R-:W-:Y:S02]  /*5e60*/  SHF.R.U32.HI R37, RZ, R65, R36 ;  /* 0x00000041ff257219 */ /* 0x000fe40000011624 */
[----:B------:R-:W-:Y:S01]  /*5e70*/  ISETP.NE.AND P3, PT, R28, 0x1, PT ;  /* 0x000000011c00780c */ /* 0x000fe20003f65270 */
[----:B------:R-:W-:Y:S01]  /*5e80*/  IMAD.HI.U32 R40, R29, R25, RZ ;  /* 0x000000191d287227 */ /* 0x000fe200078e00ff */
[----:B------:R-:W-:Y:S02]  /*5e90*/  SHF.R.U32.HI R34, RZ, R61, R34 ;  /* 0x0000003dff227219 */ /* 0x000fe40000011622 */
[----:B------:R-:W-:Y:S01]  /*5ea0*/  SEL R3, R66, R37, !P0 ;  /* 0x0000002542037207 */ /* 0x000fe20004000000 */
[----:B------:R-:W-:Y:S01]  /*5eb0*/  IMAD.HI.U32 R38, R31, R60, RZ ;  /* 0x0000003c1f267227 */ /* 0x000fe200078e00ff */
[----:B------:R-:W-:Y:S03]  /*5ec0*/  SEL R7, R67, R34, !P3 ;  /* 0x0000002243077207 */ /* 0x000fe60005800000 */
[-C--:B------:R-:W-:Y:S01]  /*5ed0*/  IMAD.HI.U32 R34, R3, R22.reuse, RZ ;  /* 0x0000001603227227 */ /* 0x080fe200078e00ff */
[----:B------:R-:W-:Y:S03]  /*5ee0*/  SHF.R.U32.HI R38, RZ, R61, R38 ;  /* 0x0000003dff267219 */ /* 0x000fe60000011626 */
[----:B------:R-:W-:Y:S01]  /*5ef0*/  IMAD.HI.U32 R36, R7, R22, RZ ;  /* 0x0000001607247227 */ /* 0x000fe200078e00ff */
[----:B------:R-:W-:Y:S02]  /*5f00*/  @P2 SHF.R.U32.HI R3, RZ, R23, R34 ;  /* 0x00000017ff032219 */ /* 0x000fe40000011622 */
[----:B------:R-:W-:Y:S02]  /*5f10*/  SHF.R.U32.HI R34, RZ, R65, R40 ;  /* 0x00000041ff227219 */ /* 0x000fe40000011628 */
[----:B------:R-:W-:Y:S01]  /*5f20*/  @P2 SHF.R.U32.HI R7, RZ, R23, R36 ;  /* 0x00000017ff072219 */ /* 0x000fe20000011624 */
[C---:B------:R-:W-:Y:S01]  /*5f30*/  IMAD R2, R26.reuse, R3, RZ ;  /* 0x000000031a027224 */ /* 0x040fe200078e02ff */
[----:B------:R-:W-:Y:S02]  /*5f40*/  SEL R5, R29, R34, !P0 ;  /* 0x000000221d057207 */ /* 0x000fe40004000000 */
[----:B------:R-:W-:Y:S01]  /*5f50*/  SEL R3, R31, R38, !P3 ;  /* 0x000000261f037207 */ /* 0x000fe20005800000 */
[----:B------:R-:W-:Y:S01]  /*5f60*/  IMAD R4, R26, R7, RZ ;  /* 0x000000071a047224 */ /* 0x000fe200078e02ff */
[C---:B------:R-:W-:Y:S01]  /*5f70*/  ISETP.GE.AND P0, PT, R5.reuse, R2, PT ;  /* 0x000000020500720c */ /* 0x040fe20003f06270 */
[----:B------:R-:W-:Y:S03]  /*5f80*/  IMAD.HI.U32 R6, R5, R22, RZ ;  /* 0x0000001605067227 */ /* 0x000fe600078e00ff */
[----:B------:R-:W-:Y:S01]  /*5f90*/  ISETP.GE.OR P0, PT, R3, R4, P0 ;  /* 0x000000040300720c */ /* 0x000fe20000706670 */
[----:B------:R-:W-:Y:S01]  /*5fa0*/  IMAD.MOV R4, RZ, RZ, -R3 ;  /* 0x000000ffff047224 */ /* 0x000fe200078e0a03 */
[-C--:B------:R-:W-:Y:S03]  /*5fb0*/  SHF.R.U32.HI R6, RZ, R23.reuse, R6 ;  /* 0x00000017ff067219 */ /* 0x080fe60000011606 */
[----:B------:R-:W-:Y:S01]  /*5fc0*/  IMAD R31, R28, R4, R31 ;  /* 0x000000041c1f7224 */ /* 0x000fe200078e021f */
[----:B------:R-:W-:Y:S05]  /*5fd0*/  SEL R15, R5, R6, !P2 ;  /* 0x00000006050f7207 */ /* 0x000fea0005000000 */
[----:B------:R-:W-:Y:S02]  /*5fe0*/  IMAD.MOV R6, RZ, RZ, -R15 ;  /* 0x000000ffff067224 */ /* 0x000fe400078e0a0f */
[C---:B------:R-:W-:Y:S04]  /*5ff0*/  @!P0 IMAD.HI.U32 R2, R3.reuse, R22, RZ ;  /* 0x0000001603028227 */ /* 0x040fe800078e00ff */
[----:B------:R-:W-:Y:S01]  /*6000*/  IMAD R6, R26, R6, R5 ;  /* 0x000000061a067224 */ /* 0x000fe200078e0205 */
[----:B------:R-:W-:Y:S04]  /*6010*/  @!P0 SHF.R.U32.HI R2, RZ, R23, R2 ;  /* 0x00000017ff028219 */ /* 0x000fe80000011602 */
[----:B------:R-:W-:Y:S02]  /*6020*/  @!P0 SEL R0, R3, R2, !P2 ;  /* 0x0000000203008207 */ /* 0x000fe40005000000 */
[----:B------:R-:W-:Y:S02]  /*6030*/  IADD3 R2, PT, PT, -R5, RZ, RZ ;  /* 0x000000ff05027210 */ /* 0x000fe40007ffe1ff */
[----:B------:R-:W-:Y:S01]  /*6040*/  @!P0 IADD3 R8, PT, PT, R15, -R0, RZ ;  /* 0x800000000f088210 */ /* 0x000fe20007ffe0ff */
[----:B------:R-:W-:Y:S02]  /*6050*/  @!P0 IMAD R0, R7, R6, R0 ;  /* 0x0000000607008224 */ /* 0x000fe400078e0200 */
[----:B------:R-:W-:Y:S02]  /*6060*/  IMAD R29, R24, R2, R29 ;  /* 0x00000002181d7224 */ /* 0x000fe400078e021d */
[----:B------:R-:W-:Y:S02]  /*6070*/  @!P0 IMAD R5, R8, R26, R3 ;  /* 0x0000001a08058224 */ /* 0x000fe400078e0203 */
[----:B------:R-:W-:Y:S04]  /*6080*/  @!P0 IMAD.MOV.U32 R3, RZ, RZ, R0 ;  /* 0x000000ffff038224 */ /* 0x000fe800078e0000 */
[----:B------:R-:W-:Y:S02]  /*6090*/  IMAD R31, R3, R28, R31 ;  /* 0x0000001c031f7224 */ /* 0x000fe400078e021f */
[----:B------:R-:W-:Y:S07]  /*60a0*/  IMAD R29, R5, R24, R29 ;  /* 0x00000018051d7224 */ /* 0x000fee00078e021d */
.L_x_113:
[----:B-1----:R-:W-:Y:S01]  /*60b0*/  @!P1 ISETP.NE.AND P0, PT, R10, 0x1, PT ;  /* 0x000000010a00980c */ /* 0x002fe20003f05270 */
[----:B------:R-:W-:Y:S01]  /*60c0*/  @!P1 IMAD.HI.U32 R0, R31, R12, RZ ;  /* 0x0000000c1f009227 */ /* 0x000fe200078e00ff */
[----:B------:R-:W-:Y:S01]  /*60d0*/  @!P1 ISETP.NE.AND P2, PT, R9, 0x1, PT ;  /* 0x000000010900980c */ /* 0x000fe20003f45270 */
[----:B------:R-:W-:Y:S01]  /*60e0*/  ULOP3.LUT UP0, URZ, UR50, 0x90, URZ, 0xc0, !UPT ;  /* 0x0000009032ff7892 */ /* 0x000fe2000f80c0ff */
[----:B------:R-:W-:Y:S01]  /*60f0*/  R2UR UR42, R21 ;  /* 0x00000000152a72ca */ /* 0x000fe200000e0000 */
[----:B------:R-:W-:Y:S01]  /*6100*/  @!P1 IMAD.HI.U32 R3, R29, R11, RZ ;  /* 0x0000000b1d039227 */ /* 0x000fe200078e00ff */
[----:B------:R-:W-:Y:S02]  /*6110*/  @!P1 SHF.R.U32.HI R0, RZ, R13, R0 ;  /* 0x0000000dff009219 */ /* 0x000fe40000011600 */
[----:B------:R-:W-:Y:S01]  /*6120*/  R2UR UR41, R20 ;  /* 0x00000000142972ca */ /* 0x000fe200000e0000 */
[----:B------:R-:W-:Y:S01]  /*6130*/  VIADD R81, R81, 0x1 ;  /* 0x0000000151517836 */ /* 0x000fe20000000000 */
[----:B------:R-:W-:Y:S02]  /*6140*/  @!P1 SHF.R.U32.HI R2, RZ, R14, R3 ;  /* 0x0000000eff029219 */ /* 0x000fe40000011603 */
[----:B------:R-:W-:Y:S02]  /*6150*/  @!P1 SEL R3, R31, R0, !P2 ;  /* 0x000000001f039207 */ /* 0x000fe40005000000 */
[----:B------:R-:W-:Y:S02]  /*6160*/  @!P1 SEL R2, R29, R2, !P0 ;  /* 0x000000021d029207 */ /* 0x000fe40004000000 */
[----:B------:R-:W-:Y:S01]  /*6170*/  @P4 SHF.R.U32.HI R75, RZ, 0x10, R17 ;  /* 0x00000010ff4b4819 */ /* 0x000fe20000011611 */
[----:B------:R-:W-:Y:S02]  /*6180*/  USHF.L.U32 UR42, UR42, 0x6, URZ ;  /* 0x000000062a2a7899 */ /* 0x000fe400080006ff */
[----:B------:R-:W-:Y:S02]  /*6190*/  @!P1 IMAD.IADD R0, R2, 0x1, -R3 ;  /* 0x0000000102009824 */ /* 0x000fe400078e0a03 */
[----:B------:R-:W-:Y:S01]  /*61a0*/  @!P1 IMAD.IADD R2, R3, 0x1, -R2 ;  /* 0x0000000103029824 */ /* 0x000fe200078e0a02 */
[----:B------:R-:W-:Y:S01]  /*61b0*/  USHF.L.U32 UR41, UR41, 0x6, URZ ;  /* 0x0000000629297899 */ /* 0x000fe200080006ff */
[----:B------:R-:W-:Y:S02]  /*61c0*/  @!P1 IMAD R31, R0, R9, R31 ;  /* 0x00000009001f9224 */ /* 0x000fe400078e021f */
[----:B------:R-:W-:Y:S01]  /*61d0*/  @!P1 IMAD R29, R2, R10, R29 ;  /* 0x0000000a021d9224 */ /* 0x000fe200078e021d */
[----:B------:R-:W-:Y:S08]  /*61e0*/  BRA.U !UP0, `(.L_x_114) ;  /* 0x00000001087c7547 */ /* 0x000ff0000b800000 */
[----:B------:R-:W1:Y:S01]  /*61f0*/  LDCU.64 UR8, c[0x4][0x80] ;  /* 0x01001000ff0877ac */ /* 0x000e620008000a00 */
[----:B------:R-:W-:Y:S01]  /*6200*/  MOV R2, 0x0 ;  /* 0x0000000000027802 */ /* 0x000fe20000000f00 */
[----:B------:R-:W-:Y:S02]  /*6210*/  HFMA2 R12, -RZ, RZ, 0, 5.9604644775390625e-08 ;  /* 0x00000001ff0c7431 */ /* 0x000fe400000001ff */
[----:B------:R-:W-:Y:S01]  /*6220*/  IMAD.MOV.U32 R8, RZ, RZ, 0x70 ;  /* 0x00000070ff087424 */ /* 0x000fe200078e00ff */
[----:B------:R2:W3:Y:S01]  /*6230*/  LDC.64 R14, c[0x4][R2] ;  /* 0x01000000020e7b82 */ /* 0x0004e20000000a00 */
[----:B------:R-:W4:Y:S01]  /*6240*/  LDCU.64 UR6, c[0x4][0x88] ;  /* 0x01001100ff0677ac */ /* 0x000f220008000a00 */
[----:B------:R-:W-:Y:S01]  /*6250*/  IMAD.MOV.U32 R13, RZ, RZ, RZ ;  /* 0x000000ffff0d7224 */ /* 0x000fe200078e00ff */
[----:B------:R-:W2:Y:S01]  /*6260*/  LDCU.64 UR4, c[0x4][0x8] ;  /* 0x01000100ff0477ac */ /* 0x000ea20008000a00 */
[----:B-1----:R-:W-:Y:S01]  /*6270*/  MOV R5, UR9 ;  /* 0x0000000900057c02 */ /* 0x002fe20008000f00 */
[----:B------:R-:W-:Y:S01]  /*6280*/  IMAD.U32 R4, RZ, RZ, UR8 ;  /* 0x00000008ff047e24 */ /* 0x000fe2000f8e00ff */
[----:B----4-:R-:W-:Y:S01]  /*6290*/  MOV R7, UR7 ;  /* 0x0000000700077c02 */ /* 0x010fe20008000f00 */
[----:B------:R-:W-:Y:S01]  /*62a0*/  IMAD.U32 R6, RZ, RZ, UR6 ;  /* 0x00000006ff067e24 */ /* 0x000fe2000f8e00ff */
[----:B--2---:R-:W-:Y:S01]  /*62b0*/  MOV R11, UR5 ;  /* 0x00000005000b7c02 */ /* 0x004fe20008000f00 */
[----:B------:R-:W-:Y:S02]  /*62c0*/  IMAD.U32 R10, RZ, RZ, UR4 ;  /* 0x00000004ff0a7e24 */ /* 0x000fe4000f8e00ff */
[----:B------:R-:W-:Y:S07]  /*62d0*/  LEPC R20, `(.L_x_115) ;  /* 0x000000001014794e */ /* 0x000fee0000000000 */
[----:B---3-5:R-:W-:Y:S05]  /*62e0*/  CALL.ABS.NOINC R14 ;  /* 0x000000000e007343 */ /* 0x028fea0003c00000 */
.L_x_115:
[----:B------:R-:W1:Y:S01]  /*62f0*/  LDCU.64 UR8, c[0x4][0x80] ;  /* 0x01001000ff0877ac */ /* 0x000e620008000a00 */
[----:B------:R-:W2:Y:S01]  /*6300*/  LDC.64 R2, c[0x4][R2] ;  /* 0x0100000002027b82 */ /* 0x000ea20000000a00 */
[----:B------:R-:W-:Y:S02]  /*6310*/  HFMA2 R12, -RZ, RZ, 0, 5.9604644775390625e-08 ;  /* 0x00000001ff0c7431 */ /* 0x000fe400000001ff */
[----:B------:R-:W-:Y:S02]  /*6320*/  IMAD.MOV.U32 R8, RZ, RZ, 0x70 ;  /* 0x00000070ff087424 */ /* 0x000fe400078e00ff */
[----:B------:R-:W-:Y:S01]  /*6330*/  IMAD.MOV.U32 R13, RZ, RZ, RZ ;  /* 0x000000ffff0d7224 */ /* 0x000fe200078e00ff */
[----:B------:R-:W3:Y:S01]  /*6340*/  LDCU.64 UR6, c[0x4][0x88] ;  /* 0x01001100ff0677ac */ /* 0x000ee20008000a00 */
[----:B------:R-:W4:Y:S01]  /*6350*/  LDCU.64 UR4, c[0x4][0x8] ;  /* 0x01000100ff0477ac */ /* 0x000f220008000a00 */
[----:B-1----:R-:W-:Y:S02]  /*6360*/  MOV R4, UR8 ;  /* 0x0000000800047c02 */ /* 0x002fe40008000f00 */
[----:B------:R-:W-:Y:S02]  /*6370*/  MOV R5, UR9 ;  /* 0x0000000900057c02 */ /* 0x000fe40008000f00 */
[----:B---3--:R-:W-:Y:S01]  /*6380*/  MOV R7, UR7 ;  /* 0x0000000700077c02 */ /* 0x008fe20008000f00 */
[----:B------:R-:W-:Y:S01]  /*6390*/  IMAD.U32 R6, RZ, RZ, UR6 ;  /* 0x00000006ff067e24 */ /* 0x000fe2000f8e00ff */
[----:B----4-:R-:W-:Y:S01]  /*63a0*/  MOV R11, UR5 ;  /* 0x00000005000b7c02 */ /* 0x010fe20008000f00 */
[----:B------:R-:W-:Y:S02]  /*63b0*/  IMAD.U32 R10, RZ, RZ, UR4 ;  /* 0x00000004ff0a7e24 */ /* 0x000fe4000f8e00ff */
[----:B------:R-:W-:Y:S07]  /*63c0*/  LEPC R20, `(.L_x_114) ;  /* 0x000000001014794e */ /* 0x000fee0000000000 */
[----:B--2---:R-:W-:Y:S05]  /*63d0*/  CALL.ABS.NOINC R2 ;  /* 0x0000000002007343 */ /* 0x004fea0003c00000 */
.L_x_114:
[----:B------:R-:W-:Y:S01]  /*63e0*/  ISETP.NE.U32.AND P3, PT, R58, RZ, PT ;  /* 0x000000ff3a00720c */ /* 0x000fe20003f65070 */
[----:B------:R-:W-:Y:S01]  /*63f0*/  ULOP3.LUT UR4, UR49, 0x1, URZ, 0x3c, !UPT ;  /* 0x0000000131047892 */ /* 0x000fe2000f8e3cff */
[----:B------:R-:W-:Y:S01]  /*6400*/  ISETP.NE.U32.AND P1, PT, R54, RZ, PT ;  /* 0x000000ff3600720c */ /* 0x000fe20003f25070 */
[----:B------:R-:W-:Y:S01]  /*6410*/  IMAD.U32 R0, RZ, RZ, UR54 ;  /* 0x00000036ff007e24 */ /* 0x000fe2000f8e00ff */
[----:B------:R-:W-:Y:S02]  /*6420*/  ISETP.NE.AND.EX P3, PT, R59, RZ, PT, P3 ;  /* 0x000000ff3b00720c */ /* 0x000fe40003f65330 */
[----:B------:R-:W-:Y:S01]  /*6430*/  PLOP3.LUT P0, PT, PT, PT, PT, 0x8, 0x80 ;  /* 0x000000000080781c */ /* 0x000fe20003f0e170 */
[----:B------:R-:W-:Y:S01]  /*6440*/  IMAD.U32 R87, RZ, RZ, UR4 ;  /* 0x00000004ff577e24 */ /* 0x000fe2000f8e00ff */
[----:B------:R-:W-:Y:S02]  /*6450*/  ISETP.NE.AND.EX P1, PT, R55, RZ, PT, P1 ;  /* 0x000000ff3700720c */ /* 0x000fe40003f25310 */
[----:B------:R-:W-:Y:S02]  /*6460*/  P2R R82, PR, RZ, 0x1 ;  /* 0x00000001ff527803 */ /* 0x000fe40000000000 */
[----:B------:R-:W-:Y:S05]  /*6470*/  LEA R0, R0, UR46, 0x3 ;  /* 0x0000002e00007c11 */ /* 0x000fea000f8e18ff */
[----:B------:R-:W-:Y:S05]  /*6480*/  @!P3 BRA `(.L_x_116) ;  /* 0x00000000002cb947 */ /* 0x000fea0003800000 */
[----:B------:R-:W-:Y:S01]  /*6490*/  ISETP.NE.U32.AND P0, PT, R56, RZ, PT ;  /* 0x000000ff3800720c */ /* 0x000fe20003f05070 */
[----:B------:R-:W-:Y:S03]  /*64a0*/  IMAD.MOV.U32 R63, RZ, RZ, 0x1 ;  /* 0x00000001ff3f7424 */ /* 0x000fe600078e00ff */
[----:B------:R-:W-:Y:S11]  /*64b0*/  ISETP.NE.AND.EX P0, PT, R57, RZ, PT, P0 ;  /* 0x000000ff3900720c */ /* 0x000ff60003f05300 */
[----:B------:R-:W-:Y:S02]  /*64c0*/  @!UPT UIADD3 URZ, UPT, UPT, URZ, URZ, URZ ;  /* 0x000000fffffff290 */ /* 0x000fe4000fffe0ff */
[----:B------:R-:W1:Y:S01]  /*64d0*/  @P0 LDC.64 R4, c[0x0][0x888] ;  /* 0x00022200ff040b82 */ /* 0x000e620000000a00 */
[----:B------:R-:W-:Y:S04]  /*64e0*/  @P0 IMAD R2, R58, UR36, RZ ;  /* 0x000000243a020c24 */ /* 0x000fe8000f8e02ff */
[----:B-1----:R-:W-:Y:S04]  /*64f0*/  @P0 IMAD.WIDE R4, R2, 0x4, R4 ;  /* 0x0000000402040825 */ /* 0x002fe800078e0204 */
[----:B------:R-:W-:Y:S01]  /*6500*/  HFMA2 R2, -RZ, RZ, 0, 5.9604644775390625e-08 ;  /* 0x00000001ff027431 */ /* 0x000fe200000001ff */
[----:B-----5:R1:W5:Y:S04]  /*6510*/  @P0 LDG.E R35, desc[UR44][R4.64] ;  /* 0x0000002c04230981 */ /* 0x020368000c1e1900 */
[----:B------:R-:W-:Y:S01]  /*6520*/  @!P0 PRMT R63, R2, 0x7610, R63 ;  /* 0x00007610023f8816 */ /* 0x000fe2000000003f */
[----:B-1----:R-:W2:Y:S06]  /*6530*/  @!P0 LDC R35, c[0x0][0x880] ;  /* 0x00022000ff238b82 */ /* 0x002eac0000000800 */
.L_x_116:
[----:B------:R-:W-:Y:S05]  /*6540*/  @!P1 BRA `(.L_x_117) ;  /* 0x0000000000209947 */ /* 0x000fea0003800000 */
[----:B------:R-:W-:Y:S04]  /*6550*/  ISETP.NE.U32.AND P0, PT, R52, RZ, PT ;  /* 0x000000ff3400720c */ /* 0x000fe80003f05070 */
[----:B------:R-:W-:Y:S11]  /*6560*/  ISETP.NE.AND.EX P0, PT, R53, RZ, PT, P0 ;  /* 0x000000ff3500720c */ /* 0x000ff60003f05300 */
[----:B------:R-:W-:Y:S02]  /*6570*/  @!UPT UIADD3 URZ, UPT, UPT, URZ, URZ, URZ ;  /* 0x000000fffffff290 */ /* 0x000fe4000fffe0ff */
[----:B------:R-:W1:Y:S01]  /*6580*/  @P0 LDC.64 R4, c[0x0][0x8a8] ;  /* 0x00022a00ff040b82 */ /* 0x000e620000000a00 */
[----:B------:R-:W-:Y:S04]  /*6590*/  @P0 IMAD R2, R54, UR36, RZ ;  /* 0x0000002436020c24 */ /* 0x000fe8000f8e02ff */
[----:B-1----:R-:W-:Y:S05]  /*65a0*/  @P0 IMAD.WIDE R4, R2, 0x4, R4 ;  /* 0x0000000402040825 */ /* 0x002fea00078e0204 */
[----:B-----5:R1:W5:Y:S02]  /*65b0*/  @P0 LDG.E R32, desc[UR44][R4.64] ;  /* 0x0000002c04200981 */ /* 0x020364000c1e1900 */
[----:B-1----:R-:W3:Y:S02]  /*65c0*/  @!P0 LDC R32, c[0x0][0x8a0] ;  /* 0x00022800ff208b82 */ /* 0x002ee40000000800 */
.L_x_117:
[----:B------:R-:W-:Y:S01]  /*65d0*/  UISETP.NE.AND UP0, UPT, UR51, URZ, UPT ;  /* 0x000000ff3300728c */ /* 0x000fe2000bf05270 */
[----:B------:R-:W-:Y:S08]  /*65e0*/  ISETP.NE.AND P5, PT, R82, RZ, PT ;  /* 0x000000ff5200720c */ /* 0x000ff00003fa5270 */
[----:B------:R-:W-:Y:S05]  /*65f0*/  BRA.U !UP0, `(.L_x_118) ;  /* 0x0000000108407547 */ /* 0x000fea000b800000 */
[----:B------:R-:W-:Y:S02]  /*6600*/  ISETP.NE.U32.AND P0, PT, R58, RZ, PT ;  /* 0x000000ff3a00720c */ /* 0x000fe40003f05070 */
[----:B------:R-:W-:Y:S02]  /*6610*/  PLOP3.LUT P1, PT, PT, PT, PT, 0x80, 0x8 ;  /* 0x000000000008781c */ /* 0x000fe40003f2f070 */
[----:B------:R-:W-:Y:S11]  /*6620*/  ISETP.NE.AND.EX P0, PT, R59, RZ, PT, P0 ;  /* 0x000000ff3b00720c */ /* 0x000ff60003f05300 */
[----:B------:R-:W-:Y:S02]  /*6630*/  @!UPT UIADD3 URZ, UPT, UPT, URZ, URZ, URZ ;  /* 0x000000fffffff290 */ /* 0x000fe4000fffe0ff */
[----:B------:R-:W-:Y:S01]  /*6640*/  @P0 LOP3.LUT P2, RZ, R63, 0xff, RZ, 0xc0, !PT ;  /* 0x000000ff3fff0812 */ /* 0x000fe2000784c0ff */
[----:B------:R-:W1:Y:S01]  /*6650*/  @P0 LDC.64 R2, c[0x0][0x888] ;  /* 0x00022200ff020b82 */ /* 0x000e620000000a00 */
[C---:B--2--5:R-:W-:Y:S02]  /*6660*/  @!P0 FSETP.EQ.AND P5, PT, R35.reuse, RZ, PT ;  /* 0x000000ff2300820b */ /* 0x064fe40003fa2000 */
[----:B------:R-:W-:Y:S02]  /*6670*/  @P0 PLOP3.LUT P1, PT, P2, PT, PT, 0x80, 0x8 ;  /* 0x000000000008081c */ /* 0x000fe4000172f070 */
[----:B------:R-:W-:Y:S02]  /*6680*/  @P0 FSETP.NEU.AND P2, PT, R35, RZ, PT ;  /* 0x000000ff2300020b */ /* 0x000fe40003f4d000 */
[----:B-1----:R-:W-:Y:S02]  /*6690*/  @P0 ISETP.NE.U32.AND P4, PT, R2, RZ, PT ;  /* 0x000000ff0200020c */ /* 0x002fe40003f85070 */
[----:B------:R-:W-:Y:S02]  /*66a0*/  @P0 SEL R2, RZ, 0xffffffff, P2 ;  /* 0xffffffffff020807 */ /* 0x000fe40001000000 */
[----:B------:R-:W-:Y:S05]  /*66b0*/  @P0 ISETP.NE.AND.EX P4, PT, R3, RZ, PT, P4 ;  /* 0x000000ff0300020c */ /* 0x000fea0003f85340 */
[----:B------:R-:W-:Y:S04]  /*66c0*/  @!P1 SEL R2, RZ, 0xffffffff, P4 ;  /* 0xffffffffff029807 */ /* 0x000fe80002000000 */
[----:B------:R-:W-:Y:S04]  /*66d0*/  @P0 LOP3.LUT R2, R2, 0x1, RZ, 0xc0, !PT ;  /* 0x0000000102020812 */ /* 0x000fe800078ec0ff */
[----:B------:R-:W-:Y:S04]  /*66e0*/  @P0 ISETP.EQ.U32.AND P5, PT, R2, 0x1, PT ;  /* 0x000000010200080c */ /* 0x000fe80003fa2070 */
[----:B------:R-:W-:Y:S09]  /*66f0*/  P2R R82, PR, RZ, 0x20 ;  /* 0x00000020ff527803 */ /* 0x000ff20000000000 */
.L_x_118:
[----:B------:R-:W-:Y:S01]  /*6700*/  @!P5 SHF.L.U32 R5, R87, 0x1f, RZ ;  /* 0x0000001f5705d819 */ /* 0x000fe200000006ff */
[----:B------:R-:W-:Y:S01]  /*6710*/  IMAD.U32 R38, RZ, RZ, UR54 ;  /* 0x00000036ff267e24 */ /* 0x000fe2000f8e00ff */
[----:B------:R-:W-:Y:S01]  /*6720*/  LEA R83, R30, UR46, 0x3 ;  /* 0x0000002e1e537c11 */ /* 0x000fe2000f8e18ff */
[----:B------:R-:W-:Y:S01]  /*6730*/  IMAD.SHL.U32 R85, R72, 0x2, RZ ;  /* 0x0000000248557824 */ /* 0x000fe200078e00ff */
[----:B------:R-:W1:Y:S01]  /*6740*/  @!P5 SYNCS.PHASECHK.TRANS64.TRYWAIT P1, [R0+URZ+0x110], R5 ;  /* 0x000110050000d5a7 */ /* 0x000e6200080211ff */
[----:B------:R-:W-:Y:S01]  /*6750*/  SHF.L.U32 R2, R77, 0x1f, RZ ;  /* 0x0000001f4d027819 */ /* 0x000fe200000006ff */
[----:B------:R-:W-:Y:S01]  /*6760*/  IMAD.SHL.U32 R38, R38, 0x1000, RZ ;  /* 0x0000100026267824 */ /* 0x000fe200078e00ff */
[----:B------:R-:W-:Y:S01]  /*6770*/  ISETP.NE.U32.AND P2, PT, RZ, UR38, PT ;  /* 0x00000026ff007c0c */ /* 0x000fe2000bf45070 */
[----:B------:R-:W-:Y:S01]  /*6780*/  BSSY B1, `(.L_x_119) ;  /* 0x000002f000017945 */ /* 0x000fe20003800000 */
[----:B------:R-:W-:Y:S01]  /*6790*/  IMAD.MOV.U32 R86, RZ, RZ, 0x1 ;  /* 0x00000001ff567424 */ /* 0x000fe200078e00ff */
[----:B------:R-:W-:Y:S02]  /*67a0*/  CS2R R50, SRZ ;  /* 0x0000000000327805 */ /* 0x000fe4000001ff00 */
[----:B------:R-:W-:Y:S01]  /*67b0*/  ISETP.NE.AND.EX P2, PT, RZ, UR39, PT, P2 ;  /* 0x00000027ff007c0c */ /* 0x000fe2000bf45320 */
[----:B------:R-:W-:Y:S01]  /*67c0*/  IMAD R34, R30, 0x20, R33 ;  /* 0x000000201e227824 */ /* 0x000fe200078e0221 */
[----:B------:R-:W-:Y:S01]  /*67d0*/  IADD3 R39, PT, PT, R38, UR46, R85 ;  /* 0x0000002e26277c10 */ /* 0x000fe2000fffe055 */
[----:B------:R-:W-:Y:S01]  /*67e0*/  IMAD.U32 R84, RZ, RZ, UR54 ;  /* 0x00000036ff547e24 */ /* 0x000fe2000f8e00ff */
[----:B------:R-:W-:Y:S02]  /*67f0*/  SEL R4, RZ, 0xffffffff, P2 ;  /* 0xffffffffff047807 */ /* 0x000fe40001000000 */
[----:B------:R-:W-:Y:S02]  /*6800*/  CS2R R48, SRZ ;  /* 0x0000000000307805 */ /* 0x000fe4000001ff00 */
[----:B--2--5:R-:W-:Y:S02]  /*6810*/  FSETP.NEU.AND P2, PT, R35, RZ, PT ;  /* 0x000000ff2300720b */ /* 0x024fe40003f4d000 */
[----:B------:R-:W-:Y:S02]  /*6820*/  CS2R R42, SRZ ;  /* 0x00000000002a7805 */ /* 0x000fe4000001ff00 */
[----:B------:R-:W-:Y:S01]  /*6830*/  CS2R R40, SRZ ;  /* 0x0000000000287805 */ /* 0x000fe2000001ff00 */
[----:B------:R2:W4:Y:S01]  /*6840*/  SYNCS.PHASECHK.TRANS64.TRYWAIT P0, [R83+URZ+0x170], R2 ;  /* 0x00017002530075a7 */ /* 0x00052200080011ff */
[----:B------:R-:W-:Y:S02]  /*6850*/  SEL R3, RZ, 0xffffffff, P2 ;  /* 0xffffffffff037807 */ /* 0x000fe40001000000 */
[----:B------:R-:W-:Y:S04]  /*6860*/  LOP3.LUT P2, R80, R63, 0xff, RZ, 0xc0, !PT ;  /* 0x000000ff3f507812 */ /* 0x000fe8000784c0ff */
[----:B------:R-:W-:Y:S04]  /*6870*/  @P3 SEL R3, R4, R3, !P2 ;  /* 0x0000000304033207 */ /* 0x000fe80005000000 */
[----:B------:R-:W-:Y:S04]  /*6880*/  LOP3.LUT R3, R3, 0x1, RZ, 0xc0, !PT ;  /* 0x0000000103037812 */ /* 0x000fe800078ec0ff */
[----:B------:R-:W-:Y:S04]  /*6890*/  ISETP.NE.U32.AND P4, PT, R3, 0x1, PT ;  /* 0x000000010300780c */ /* 0x000fe80003f85070 */
[----:B------:R-:W-:Y:S02]  /*68a0*/  P2R R89, PR, RZ, 0x10 ;  /* 0x00000010ff597803 */ /* 0x000fe40000000000 */
[----:B-1----:R-:W-:Y:S01]  /*68b0*/  @!P5 SEL R86, RZ, 0x1, !P1 ;  /* 0x00000001ff56d807 */ /* 0x002fe20004800000 */
[----:B--2---:R-:W-:Y:S06]  /*68c0*/  @P5 BRA `(.L_x_120) ;  /* 0x0000000000685947 */ /* 0x004fec0003800000 */
[----:B------:R-:W-:Y:S01]  /*68d0*/  LOP3.LUT P5, RZ, R73, 0x40, RZ, 0xc0, !PT ;  /* 0x0000004049ff7812 */ /* 0x000fe200078ac0ff */
[C---:B------:R-:W-:Y:S01]  /*68e0*/  VIADD R3, R39.reuse, 0x300 ;  /* 0x0000030027037836 */ /* 0x040fe20000000000 */
[----:B------:R-:W-:Y:S01]  /*68f0*/  ISETP.NE.AND P2, PT, R86, RZ, PT ;  /* 0x000000ff5600720c */ /* 0x000fe20003f45270 */
[----:B------:R-:W-:Y:S01]  /*6900*/  BSSY B0, `(.L_x_121) ;  /* 0x000000d000007945 */ /* 0x000fe20003800000 */
[----:B------:R-:W-:Y:S01]  /*6910*/  PLOP3.LUT P1, PT, PT, PT, PT, 0x8, 0x80 ;  /* 0x000000000080781c */ /* 0x000fe20003f2e170 */
[----:B------:R-:W-:Y:S01]  /*6920*/  @P4 VIADD R4, R39, 0x310 ;  /* 0x0000031027044836 */ /* 0x000fe20000000000 */
[----:B------:R-:W-:Y:S02]  /*6930*/  @P4 PLOP3.LUT P1, PT, P5, PT, PT, 0x80, 0x8 ;  /* 0x000000000008481c */ /* 0x000fe40002f2f070 */
[----:B------:R-:W-:Y:S02]  /*6940*/  CS2R R50, SRZ ;  /* 0x0000000000327805 */ /* 0x000fe4000001ff00 */
[----:B------:R-:W-:Y:S02]  /*6950*/  CS2R R48, SRZ ;  /* 0x0000000000307805 */ /* 0x000fe4000001ff00 */
[----:B------:R-:W-:Y:S02]  /*6960*/  CS2R R42, SRZ ;  /* 0x00000000002a7805 */ /* 0x000fe4000001ff00 */
[----:B------:R-:W-:Y:S05]  /*6970*/  CS2R R40, SRZ ;  /* 0x0000000000287805 */ /* 0x000fea000001ff00 */
[----:B------:R-:W-:Y:S01]  /*6980*/  @P1 VIADD R4, R3, 0xfffffff0 ;  /* 0xfffffff003041836 */ /* 0x000fe20000000000 */
[----:B------:R-:W-:Y:S06]  /*6990*/  @P2 BRA `(.L_x_122) ;  /* 0x00000000000c2947 */ /* 0x000fec0003800000 */
[----:B------:R-:W-:Y:S04]  /*69a0*/  SHF.L.U32 R3, R87, 0x1f, RZ ;  /* 0x0000001f57037819 */ /* 0x000fe800000006ff */
[----:B------:R-:W1:Y:S02]  /*69b0*/  SYNCS.PHASECHK.TRANS64.TRYWAIT P1, [R0+URZ+0x110], R3 ;  /* 0x00011003000075a7 */ /* 0x000e6400080211ff */
[----:B-1----:R-:W-:Y:S05]  /*69c0*/  @!P1 BRA `(.L_x_123) ;  /* 0x0000002400249947 */ /* 0x002fea0003800000 */
.L_x_122:
[----:B------:R-:W-:Y:S05]  /*69d0*/  BSYNC B0 ;  /* 0x0000000000007941 */ /* 0x000fea0003800000 */
.L_x_121:
[----:B------:R-:W-:Y:S01]  /*69e0*/  UIADD3 UR5, UPT, UPT, UR54, 0x1, URZ ;  /* 0x0000000136057890 */ /* 0x000fe2000fffe0ff */
[----:B------:R-:W-:Y:S03]  /*69f0*/  ISETP.NE.AND P1, PT, R89, RZ, PT ;  /* 0x000000ff5900720c */ /* 0x000fe60003f25270 */
[----:B------:R-:W-:Y:S04]  /*6a00*/  UISETP.NE.AND UP0, UPT, UR5, 0x3, UPT ;  /* 0x000000030500788c */ /* 0x000fe8000bf05270 */
[----:B------:R-:W-:Y:S02]  /*6a10*/  USEL UR4, URZ, 0x1, UP0 ;  /* 0x00000001ff047887 */ /* 0x000fe40008000000 */
[----:B------:R-:W-:Y:S04]  /*6a20*/  USEL UR5, UR5, URZ, UP0 ;  /* 0x000000ff05057287 */ /* 0x000fe80008000000 */
[----:B------:R2:W1:Y:S01]  /*6a30*/  @P1 LDS.128 R48, [R4] ;  /* 0x0000000004301984 */ /* 0x0004620000000c00 */
[----:B------:R-:W-:Y:S01]  /*6a40*/  LOP3.LUT R87, R87, UR4, RZ, 0x3c, !PT ;  /* 0x0000000457577c12 */ /* 0x000fe2000f8e3cff */
[----:B------:R-:W-:Y:S02]  /*6a50*/  IMAD.U32 R84, RZ, RZ, UR5 ;  /* 0x00000005ff547e24 */ /* 0x000fe4000f8e00ff */
[----:B------:R2:W1:Y:S04]  /*6a60*/  @P1 LDS.128 R40, [R39+0x300] ;  /* 0x0003000027281984 */ /* 0x0004680000000c00 */
.L_x_120:
[----:B------:R-:W-:Y:S05]  /*6a70*/  BSYNC B1 ;  /* 0x0000000000017941 */ /* 0x000fea0003800000 */
.L_x_119:
[----:B-1----:R-:W-:Y:S04]  /*6a80*/  SHF.R.U32.HI R3, RZ, 0x15, R34 ;  /* 0x00000015ff037819 */ /* 0x002fe80000011622 */
[----:B------:R-:W-:Y:S01]  /*6a90*/  LOP3.LUT P1, RZ, R3, 0x3, R74, 0x48, !PT ;  /* 0x0000000303ff7812 */ /* 0x000fe2000782484a */
[----:B------:R-:W-:Y:S01]  /*6aa0*/  @!UPT UIADD3 URZ, UPT, UPT, URZ, URZ, URZ ;  /* 0x000000fffffff290 */ /* 0x000fe2000fffe0ff */
[----:B----4-:R-:W-:Y:S11]  /*6ab0*/  @P0 BRA `(.L_x_124) ;  /* 0x0000000000080947 */ /* 0x010ff60003800000 */
[----:B------:R-:W1:Y:S02]  /*6ac0*/  SYNCS.PHASECHK.TRANS64.TRYWAIT P0, [R83+URZ+0x170], R2 ;  /* 0x00017002530075a7 */ /* 0x000e6400080011ff */
[----:B-1----:R-:W-:Y:S05]  /*6ad0*/  @!P0 BRA `(.L_x_125) ;  /* 0x0000002000f48947 */ /* 0x002fea0003800000 */
.L_x_124:
[----:B------:R-:W-:Y:S05]  /*6ae0*/  @!P1 BRA `(.L_x_126) ;  /* 0x0000000000409947 */ /* 0x000fea0003800000 */
[----:B------:R-:W4:Y:S01]  /*6af0*/  LDCU.64 UR8, c[0x4][0x70] ;  /* 0x01000e00ff0877ac */ /* 0x000f220008000a00 */
[----:B------:R-:W-:Y:S01]  /*6b00*/  MOV R3, 0x0 ;  /* 0x0000000000037802 */ /* 0x000fe20000000f00 */
[----:B------:R-:W-:Y:S02]  /*6b10*/  HFMA2 R12, -RZ, RZ, 0, 5.9604644775390625e-08 ;  /* 0x00000001ff0c7431 */ /* 0x000fe400000001ff */
[----:B------:R-:W-:Y:S02]  /*6b20*/  IMAD.MOV.U32 R8, RZ, RZ, 0x192 ;  /* 0x00000192ff087424 */ /* 0x000fe400078e00ff */
[----:B------:R-:W-:Y:S01]  /*6b30*/  IMAD.MOV.U32 R13, RZ, RZ, RZ ;  /* 0x000000ffff0d7224 */ /* 0x000fe200078e00ff */
[----:B------:R-:W5:Y:S01]  /*6b40*/  LDCU.64 UR6, c[0x4][0x78] ;  /* 0x01000f00ff0677ac */ /* 0x000f620008000a00 */
[----:B-1----:R-:W1:Y:S01]  /*6b50*/  LDC.64 R2, c[0x4][R3] ;  /* 0x0100000003027b82 */ /* 0x002e620000000a00 */
[----:B------:R-:W3:Y:S01]  /*6b60*/  LDCU.64 UR4, c[0x4][0x10] ;  /* 0x01000200ff0477ac */ /* 0x000ee20008000a00 */
[----:B----4-:R-:W-:Y:S01]  /*6b70*/  MOV R5, UR9 ;  /* 0x0000000900057c02 */ /* 0x010fe20008000f00 */
[----:B--2---:R-:W-:Y:S01]  /*6b80*/  IMAD.U32 R4, RZ, RZ, UR8 ;  /* 0x00000008ff047e24 */ /* 0x004fe2000f8e00ff */
[----:B-----5:R-:W-:Y:S01]  /*6b90*/  MOV R7, UR7 ;  /* 0x0000000700077c02 */ /* 0x020fe20008000f00 */
[----:B------:R-:W-:Y:S01]  /*6ba0*/  IMAD.U32 R6, RZ, RZ, UR6 ;  /* 0x00000006ff067e24 */ /* 0x000fe2000f8e00ff */
[----:B---3--:R-:W-:Y:S01]  /*6bb0*/  MOV R11, UR5 ;  /* 0x00000005000b7c02 */ /* 0x008fe20008000f00 */
[----:B------:R-:W-:Y:S02]  /*6bc0*/  IMAD.U32 R10, RZ, RZ, UR4 ;  /* 0x00000004ff0a7e24 */ /* 0x000fe4000f8e00ff */
[----:B------:R-:W-:Y:S07]  /*6bd0*/  LEPC R20, `(.L_x_126) ;  /* 0x000000001014794e */ /* 0x000fee0000000000 */
[----:B-1----:R-:W-:Y:S05]  /*6be0*/  CALL.ABS.NOINC R2 ;  /* 0x0000000002007343 */ /* 0x002fea0003c00000 */
.L_x_126:
[----:B------:R-:W-:Y:S05]  /*6bf0*/  WARPSYNC.ALL ;  /* 0x0000000000007948 */ /* 0x000fea0003800000 */
[----:B------:R-:W-:Y:S01]  /*6c00*/  R2UR UR4, R34 ;  /* 0x00000000220472ca */ /* 0x000fe200000e0000 */
[--C-:B------:R-:W-:Y:S01]  /*6c10*/  HADD2.F32 R20, -RZ, R40.reuse.H0_H0 ;  /* 0x20000028ff147230 */ /* 0x100fe20000004100 */
[----:B------:R-:W-:Y:S01]  /*6c20*/  MOV R88, 0x10 ;  /* 0x0000001000587802 */ /* 0x000fe20000000f00 */
[----:B------:R-:W-:Y:S01]  /*6c30*/  HADD2.F32 R21, -RZ, R40.H1_H1 ;  /* 0x30000028ff157230 */ /* 0x000fe20000004100 */
[----:B------:R-:W-:Y:S01]  /*6c40*/  LOP3.LUT P6, RZ, R73, 0x40, RZ, 0xc0, !PT ;  /* 0x0000004049ff7812 */ /* 0x000fe200078cc0ff */
[----:B------:R-:W-:Y:S01]  /*6c50*/  HADD2.F32 R36, -RZ, R41.H1_H1 ;  /* 0x30000029ff247230 */ /* 0x000fe20000004100 */
[----:B------:R-:W-:Y:S01]  /*6c60*/  ISETP.NE.AND P0, PT, R78, RZ, PT ;  /* 0x000000ff4e00720c */ /* 0x000fe20003f05270 */
[----:B------:R-:W-:Y:S01]  /*6c70*/  HADD2.F32 R37, -RZ, R43.H0_H0 ;  /* 0x2000002bff257230 */ /* 0x000fe20000004100 */
[----:B------:R-:W-:Y:S01]  /*6c80*/  SEL R88, R88, 0xfffffff0, !P6 ;  /* 0xfffffff058587807 */ /* 0x000fe20007000000 */
[----:B------:R-:W-:Y:S03]  /*6c90*/  BSSY.RECONVERGENT B0, `(.L_x_127) ;  /* 0x000004e000007945 */ /* 0x000fe60003800200 */
[----:B------:R-:W-:Y:S01]  /*6ca0*/  IADD3 R90, PT, PT, R39, R88, RZ ;  /* 0x00000058275a7210 */ /* 0x000fe20007ffe0ff */
[----:B--2---:R-:W3:Y:S02]  /*6cb0*/  LDTM.x16 R4, tmem[UR4] ;  /* 0x00000004000479ee */ /* 0x004ee40008240000 */
[C---:B---3--:R-:W-:Y:S01]  /*6cc0*/  FMUL R0, R32.reuse, R4 ;  /* 0x0000000420007220 */ /* 0x048fe20000400000 */
[C---:B-1----:R-:W-:Y:S01]  /*6cd0*/  FMUL R2, R32.reuse, R5 ;  /* 0x0000000520027220 */ /* 0x042fe20000400000 */
[C---:B------:R-:W-:Y:S01]  /*6ce0*/  FMUL R3, R32.reuse, R6 ;  /* 0x0000000620037220 */ /* 0x040fe20000400000 */
[C---:B------:R-:W-:Y:S01]  /*6cf0*/  FMUL R7, R32.reuse, R7 ;  /* 0x0000000720077220 */ /* 0x040fe20000400000 */
[C---:B------:R-:W-:Y:S01]  /*6d00*/  FFMA R0, R35.reuse, R20, R0 ;  /* 0x0000001423007223 */ /* 0x040fe20000000000 */
[----:B------:R-:W-:Y:S02]  /*6d10*/  HADD2.F32 R20, -RZ, R41.H0_H0 ;  /* 0x20000029ff147230 */ /* 0x000fe40000004100 */
[C---:B------:R-:W-:Y:S01]  /*6d20*/  FFMA R2, R35.reuse, R21, R2 ;  /* 0x0000001523027223 */ /* 0x040fe20000000002 */
[--C-:B------:R-:W-:Y:S02]  /*6d30*/  HADD2.F32 R21, -RZ, R42.reuse.H0_H0 ;  /* 0x2000002aff157230 */ /* 0x100fe40000004100 */
[C---:B------:R-:W-:Y:S01]  /*6d40*/  FMUL R4, R32.reuse, R8 ;  /* 0x0000000820047220 */ /* 0x040fe20000400000 */
[C---:B------:R-:W-:Y:S01]  /*6d50*/  FMUL R5, R32.reuse, R9 ;  /* 0x0000000920057220 */ /* 0x040fe20000400000 */
[C---:B------:R-:W-:Y:S01]  /*6d60*/  FFMA R3, R35.reuse, R20, R3 ;  /* 0x0000001423037223 */ /* 0x040fe20000000003 */
[----:B------:R-:W-:Y:S02]  /*6d70*/  HADD2.F32 R20, -RZ, R42.H1_H1 ;  /* 0x3000002aff147230 */ /* 0x000fe40000004100 */
[C---:B------:R-:W-:Y:S01]  /*6d80*/  FFMA R7, R35.reuse, R36, R7 ;  /* 0x0000002423077223 */ /* 0x040fe20000000007 */
[C---:B------:R-:W-:Y:S01]  /*6d90*/  FMUL R6, R32.reuse, R10 ;  /* 0x0000000a20067220 */ /* 0x040fe20000400000 */
[----:B------:R-:W-:Y:S02]  /*6da0*/  HADD2.F32 R36, -RZ, R43.H1_H1 ;  /* 0x3000002bff247230 */ /* 0x000fe40000004100 */
[C---:B------:R-:W-:Y:S01]  /*6db0*/  FMUL R11, R32.reuse, R11 ;  /* 0x0000000b200b7220 */ /* 0x040fe20000400000 */
[C---:B------:R-:W-:Y:S01]  /*6dc0*/  FFMA R4, R35.reuse, R21, R4 ;  /* 0x0000001523047223 */ /* 0x040fe20000000004 */
[C---:B------:R-:W-:Y:S01]  /*6dd0*/  FFMA R5, R35.reuse, R20, R5 ;  /* 0x0000001423057223 */ /* 0x040fe20000000005 */
[C---:B------:R-:W-:Y:S01]  /*6de0*/  FFMA R6, R35.reuse, R37, R6 ;  /* 0x0000002523067223 */ /* 0x040fe20000000006 */
[--C-:B------:R-:W-:Y:S02]  /*6df0*/  HADD2.F32 R20, -RZ, R48.reuse.H0_H0 ;  /* 0x20000030ff147230 */ /* 0x100fe40000004100 */
[C---:B------:R-:W-:Y:S01]  /*6e00*/  FFMA R11, R35.reuse, R36, R11 ;  /* 0x00000024230b7223 */ /* 0x040fe2000000000b */
[C---:B------:R-:W-:Y:S01]  /*6e10*/  FMUL R8, R32.reuse, R12 ;  /* 0x0000000c20087220 */ /* 0x040fe20000400000 */
[----:B------:R-:W-:Y:S02]  /*6e20*/  HADD2.F32 R36, -RZ, R48.H1_H1 ;  /* 0x30000030ff247230 */ /* 0x000fe40000004100 */
[C---:B------:R-:W-:Y:S01]  /*6e30*/  FMUL R9, R32.reuse, R13 ;  /* 0x0000000d20097220 */ /* 0x040fe20000400000 */
[--C-:B------:R-:W-:Y:S02]  /*6e40*/  HADD2.F32 R21, -RZ, R49.reuse.H0_H0 ;  /* 0x20000031ff157230 */ /* 0x100fe40000004100 */
[C---:B------:R-:W-:Y:S01]  /*6e50*/  FMUL R10, R32.reuse, R14 ;  /* 0x0000000e200a7220 */ /* 0x040fe20000400000 */
[C---:B------:R-:W-:Y:S01]  /*6e60*/  FFMA R8, R35.reuse, R20, R8 ;  /* 0x0000001423087223 */ /* 0x040fe20000000008 */
[----:B------:R-:W-:Y:S02]  /*6e70*/  HADD2.F32 R20, -RZ, R49.H1_H1 ;  /* 0x30000031ff147230 */ /* 0x000fe40000004100 */
[C---:B------:R-:W-:Y:S01]  /*6e80*/  FFMA R9, R35.reuse, R36, R9 ;  /* 0x0000002423097223 */ /* 0x040fe20000000009 */
[C---:B------:R-:W-:Y:S01]  /*6e90*/  FMUL R15, R32.reuse, R15 ;  /* 0x0000000f200f7220 */ /* 0x040fe20000400000 */
[C---:B------:R-:W-:Y:S01]  /*6ea0*/  FFMA R10, R35.reuse, R21, R10 ;  /* 0x00000015230a7223 */ /* 0x040fe2000000000a */
[--C-:B------:R-:W-:Y:S02]  /*6eb0*/  HADD2.F32 R21, -RZ, R50.reuse.H0_H0 ;  /* 0x20000032ff157230 */ /* 0x100fe40000004100 */
[C---:B------:R-:W-:Y:S01]  /*6ec0*/  FMUL R12, R32.reuse, R16 ;  /* 0x00000010200c7220 */ /* 0x040fe20000400000 */
[----:B------:R-:W-:Y:S02]  /*6ed0*/  HADD2.F32 R36, -RZ, R50.H1_H1 ;  /* 0x30000032ff247230 */ /* 0x000fe40000004100 */
[C---:B------:R-:W-:Y:S01]  /*6ee0*/  FFMA R15, R35.reuse, R20, R15 ;  /* 0x00000014230f7223 */ /* 0x040fe2000000000f */
[C---:B------:R-:W-:Y:S01]  /*6ef0*/  FMUL R13, R32.reuse, R17 ;  /* 0x00000011200d7220 */ /* 0x040fe20000400000 */
[--C-:B------:R-:W-:Y:S02]  /*6f00*/  HADD2.F32 R37, -RZ, R51.reuse.H0_H0 ;  /* 0x20000033ff257230 */ /* 0x100fe40000004100 */
[C---:B------:R-:W-:Y:S01]  /*6f10*/  FMUL R14, R32.reuse, R18 ;  /* 0x00000012200e7220 */ /* 0x040fe20000400000 */
[----:B------:R-:W-:Y:S02]  /*6f20*/  HADD2.F32 R20, -RZ, R51.H1_H1 ;  /* 0x30000033ff147230 */ /* 0x000fe40000004100 */
[----:B------:R-:W-:Y:S01]  /*6f30*/  FMUL R19, R32, R19 ;  /* 0x0000001320137220 */ /* 0x000fe20000400000 */
[----:B------:R-:W-:Y:S01]  /*6f40*/  F2FP.RELU.F16.F32.PACK_AB R44, R2, R0 ;  /* 0x00000000022c723e */ /* 0x000fe200000008ff */
[----:B------:R-:W-:Y:S01]  /*6f50*/  FFMA R12, R35, R21, R12 ;  /* 0x00000015230c7223 */ /* 0x000fe2000000000c */
[----:B------:R-:W-:Y:S01]  /*6f60*/  F2FP.RELU.F16.F32.PACK_AB R45, R7, R3 ;  /* 0x00000003072d723e */ /* 0x000fe200000008ff */
[----:B------:R-:W-:Y:S01]  /*6f70*/  FFMA R13, R35, R36, R13 ;  /* 0x00000024230d7223 */ /* 0x000fe2000000000d */
[----:B------:R-:W-:Y:S01]  /*6f80*/  F2FP.RELU.F16.F32.PACK_AB R46, R5, R4 ;  /* 0x00000004052e723e */ /* 0x000fe200000008ff */
[----:B------:R-:W-:Y:S01]  /*6f90*/  FFMA R14, R35, R37, R14 ;  /* 0x00000025230e7223 */ /* 0x000fe2000000000e */
[----:B------:R-:W-:Y:S01]  /*6fa0*/  F2FP.RELU.F16.F32.PACK_AB R47, R11, R6 ;  /* 0x000000060b2f723e */ /* 0x000fe200000008ff */
[----:B------:R-:W-:Y:S01]  /*6fb0*/  FFMA R19, R35, R20, R19 ;  /* 0x0000001423137223 */ /* 0x000fe20000000013 */
[----:B------:R-:W-:Y:S02]  /*6fc0*/  F2FP.RELU.F16.F32.PACK_AB R68, R9, R8 ;  /* 0x000000080944723e */ /* 0x000fe400000008ff */
[----:B------:R-:W-:Y:S01]  /*6fd0*/  F2FP.RELU.F16.F32.PACK_AB R69, R15, R10 ;  /* 0x0000000a0f45723e */ /* 0x000fe200000008ff */
[----:B------:R1:W-:Y:S01]  /*6fe0*/  STS.128 [R39+0x300], R44 ;  /* 0x0003002c27007388 */ /* 0x0003e20000000c00 */
[----:B------:R-:W-:Y:S02]  /*6ff0*/  F2FP.RELU.F16.F32.PACK_AB R70, R13, R12 ;  /* 0x0000000c0d46723e */ /* 0x000fe400000008ff */
[----:B------:R-:W-:Y:S05]  /*7000*/  F2FP.RELU.F16.F32.PACK_AB R71, R19, R14 ;  /* 0x0000000e1347723e */ /* 0x000fea00000008ff */
[----:B------:R1:W-:Y:S01]  /*7010*/  STS.128 [R90+0x300], R68 ;  /* 0x000300445a007388 */ /* 0x0003e20000000c00 */
[----:B------:R-:W-:Y:S01]  /*7020*/  @!PT LDS RZ, [RZ] ;  /* 0x00000000fffff984 */ /* 0x000fe20000000800 */
[----:B------:R-:W-:Y:S01]  /*7030*/  @!PT LDS RZ, [RZ] ;  /* 0x00000000fffff984 */ /* 0x000fe20000000800 */
[----:B------:R-:W-:Y:S01]  /*7040*/  @!PT LDS RZ, [RZ] ;  /* 0x00000000fffff984 */ /* 0x000fe20000000800 */
[----:B------:R-:W-:Y:S01]  /*7050*/  @!PT LDS RZ, [RZ] ;  /* 0x00000000fffff984 */ /* 0x000fe20000000800 */
[----:B------:R2:W-:Y:S07]  /*7060*/  MEMBAR.ALL.CTA ;  /* 0x0000000000007992 */ /* 0x0005ee0000008000 */
[----:B--2---:R-:W2:Y:S02]  /*7070*/  FENCE.VIEW.ASYNC.S ;  /* 0x00000000000073c6 */ /* 0x004ea40000000000 */
[----:B--2---:R-:W-:Y:S06]  /*7080*/  BAR.SYNC.DEFER_BLOCKING 0x1, 0x80 ;  /* 0x0042000000007b1d */ /* 0x004fec0000010000 */
[----:B------:R-:W-:Y:S05]  /*7090*/  @P0 BRA `(.L_x_128) ;  /* 0x0000000000340947 */ /* 0x000fea0003800000 */
[----:B------:R-:W-:Y:S01]  /*70a0*/  R2UR UR10, R38 ;  /* 0x00000000260a72ca */ /* 0x000fe200000e0000 */
[----:B------:R-:W-:Y:S01]  /*70b0*/  UIADD3 UR8, UP0, UPT, UR52, 0x680, URZ ;  /* 0x0000068034087890 */ /* 0x000fe2000ff1e0ff */
[----:B------:R-:W-:Y:S01]  /*70c0*/  UMOV UR43, UR36 ;  /* 0x00000024002b7c82 */ /* 0x000fe20008000000 */
[----:B------:R-:W-:Y:S02]  /*70d0*/  UIADD3 UR5, UPT, UPT, UR41, 0x20, URZ ;  /* 0x0000002029057890 */ /* 0x000fe4000fffe0ff */
[----:B------:R-:W-:Y:S01]  /*70e0*/  UIADD3.X UR9, UPT, UPT, URZ, UR53, URZ, UP0, !UPT ;  /* 0x00000035ff097290 */ /* 0x000fe200087fe4ff */
[----:B------:R-:W-:Y:S01]  /*70f0*/  UMOV UR6, UR42 ;  /* 0x0000002a00067c82 */ /* 0x000fe20008000000 */
[----:B------:R-:W-:Y:S06]  /*7100*/  UMOV UR7, UR36 ;  /* 0x0000002400077c82 */ /* 0x000fec0008000000 */
[----:B------:R-:W-:Y:S04]  /*7110*/  UIADD3 UR10, UPT, UPT, UR46, UR10, URZ ;  /* 0x0000000a2e0a7290 */ /* 0x000fe8000fffe0ff */
[----:B------:R-:W-:Y:S02]  /*7120*/  UIADD3 UR40, UPT, UPT, UR10, 0x300, URZ ;  /* 0x000003000a287890 */ /* 0x000fe4000fffe0ff */
[----:B------:R-:W-:Y:S07]  /*7130*/  UIADD3 UR4, UPT, UPT, UR10, 0xb00, URZ ;  /* 0x00000b000a047890 */ /* 0x000fee000fffe0ff */
[----:B------:R2:W-:Y:S02]  /*7140*/  UTMASTG.3D [UR40], [UR8] ;  /* 0x00000028080073b5 */ /* 0x0005e40008010000 */
[----:B------:R2:W-:Y:S02]  /*7150*/  UTMASTG.3D [UR4], [UR8] ;  /* 0x00000004080073b5 */ /* 0x0005e40008010000 */
[----:B--2---:R0:W-:Y:S02]  /*7160*/  UTMACMDFLUSH ;  /* 0x00000000000079b7 */ /* 0x0041e40000000000 */
.L_x_128:
[----:B------:R-:W-:Y:S05]  /*7170*/  BSYNC.RECONVERGENT B0 ;  /* 0x0000000000007941 */ /* 0x000fea0003800200 */
.L_x_127:
[----:B------:R-:W-:Y:S01]  /*7180*/  UIADD3 UR40, UPT, UPT, UR54, 0x1, URZ ;  /* 0x0000000136287890 */ /* 0x000fe2000fffe0ff */
[----:B------:R-:W-:Y:S03]  /*7190*/  BSSY.RECONVERGENT B0, `(.L_x_129) ;  /* 0x0000005000007945 */ /* 0x000fe60003800200 */
[----:B------:R-:W-:Y:S04]  /*71a0*/  UISETP.NE.AND UP0, UPT, UR40, 0x3, UPT ;  /* 0x000000032800788c */ /* 0x000fe8000bf05270 */
[----:B------:R-:W-:Y:S01]  /*71b0*/  USEL UR43, UR40, URZ, UP0 ;  /* 0x000000ff282b7287 */ /* 0x000fe20008000000 */
[----:B------:R-:W-:Y:S11]  /*71c0*/  @P0 BRA `(.L_x_130) ;  /* 0x0000000000040947 */ /* 0x000ff60003800000 */
[----:B------:R-:W-:Y:S04]  /*71d0*/  DEPBAR.LE SB0, 0x1 ;  /* 0x000080400000791a */ /* 0x000fe80000000000 */
.L_x_130:
[----:B------:R-:W-:Y:S05]  /*71e0*/  BSYNC.RECONVERGENT B0 ;  /* 0x0000000000007941 */ /* 0x000fea0003800200 */
.L_x_129:
[----:B------:R-:W-:Y:S01]  /*71f0*/  BAR.SYNC.DEFER_BLOCKING 0x1, 0x80 ;  /* 0x0042000000007b1d */ /* 0x000fe20000010000 */
[----:B------:R-:W-:Y:S01]  /*7200*/  ISETP.NE.AND P1, PT, R82, RZ, PT ;  /* 0x000000ff5200720c */ /* 0x000fe20003f25270 */
[----:B------:R-:W-:Y:S01]  /*7210*/  UISETP.NE.AND UP0, UPT, UR48, URZ, UPT ;  /* 0x000000ff3000728c */ /* 0x000fe2000bf05270 */
[----:B------:R-:W-:Y:S11]  /*7220*/  LEA R2, R84, UR46, 0x3 ;  /* 0x0000002e54027c11 */ /* 0x000ff6000f8e18ff */
[----:B------:R-:W-:Y:S01]  /*7230*/  @!P1 SHF.L.U32 R3, R87, 0x1f, RZ ;  /* 0x0000001f57039819 */ /* 0x000fe200000006ff */
[----:B------:R-:W-:Y:S06]  /*7240*/  BRA.U !UP0, `(.L_x_131) ;  /* 0x0000000108247547 */ /* 0x000fec000b800000 */
[----:B------:R-:W-:Y:S01]  /*7250*/  IMAD.U32 R5, RZ, RZ, UR47 ;  /* 0x0000002fff057e24 */ /* 0x000fe2000f8e00ff */
[----:B------:R-:W-:Y:S01]  /*7260*/  MOV R0, UR37 ;  /* 0x0000002500007c02 */ /* 0x000fe20008000f00 */
[----:B------:R-:W-:Y:S03]  /*7270*/  UIADD3 UR47, UPT, UPT, UR47, 0x1, URZ ;  /* 0x000000012f2f7890 */ /* 0x000fe6000fffe0ff */
[----:B------:R-:W-:Y:S01]  /*7280*/  @!P1 LEA R5, R5, UR46, 0x3 ;  /* 0x0000002e05059c11 */ /* 0x000fe2000f8e18ff */
[----:B------:R-:W-:Y:S04]  /*7290*/  UISETP.NE.AND UP0, UPT, UR47, 0x3, UPT ;  /* 0x000000032f00788c */ /* 0x000fe8000bf05270 */
[----:B------:R-:W-:Y:S01]  /*72a0*/  @!P1 VIADD R5, R5, 0x128 ;  /* 0x0000012805059836 */ /* 0x000fe20000000000 */
[----:B------:R-:W-:Y:S04]  /*72b0*/  USEL UR47, UR47, URZ, UP0 ;  /* 0x000000ff2f2f7287 */ /* 0x000fe80008000000 */
[----:B------:R-:W-:Y:S04]  /*72c0*/  @!P1 PRMT R0, R0, 0x654, R5 ;  /* 0x0000065400009816 */ /* 0x000fe80000000005 */
[----:B------:R2:W-:Y:S04]  /*72d0*/  @!P1 SYNCS.ARRIVE.TRANS64.RED.A1T0 RZ, [R0+URZ], RZ ;  /* 0x000000ff00ff99a7 */ /* 0x0005e800081004ff */
.L_x_131:
[----:B------:R-:W3:Y:S01]  /*72e0*/  @!P1 SYNCS.PHASECHK.TRANS64.TRYWAIT P0, [R2+URZ+0x110], R3 ;  /* 0x00011003020095a7 */ /* 0x000ee200080011ff */
[----:B------:R-:W-:Y:S01]  /*72f0*/  BSSY B1, `(.L_x_132) ;  /* 0x0000012000017945 */ /* 0x000fe20003800000 */
[----:B---3--:R-:W-:Y:S03]  /*7300*/  @!P1 SEL R86, RZ, 0x1, !P0 ;  /* 0x00000001ff569807 */ /* 0x008fe60004000000 */
[----:B------:R-:W-:Y:S05]  /*7310*/  @P1 BRA `(.L_x_133) ;  /* 0x00000000003c1947 */ /* 0x000fea0003800000 */
[----:B------:R-:W-:Y:S01]  /*7320*/  ISETP.NE.AND P1, PT, R89, RZ, PT ;  /* 0x000000ff5900720c */ /* 0x000fe20003f25270 */
[----:B------:R-:W-:Y:S01]  /*7330*/  BSSY B0, `(.L_x_134) ;  /* 0x0000009000007945 */ /* 0x000fe20003800000 */
[----:B------:R-:W-:Y:S11]  /*7340*/  ISETP.NE.AND P0, PT, R86, RZ, PT ;  /* 0x000000ff5600720c */ /* 0x000ff60003f05270 */
[----:B------:R-:W-:Y:S05]  /*7350*/  @P1 IMAD R84, R84, 0x1000, R85 ;  /* 0x0000100054541824 */ /* 0x000fea00078e0255 */
[----:B------:R-:W-:Y:S05]  /*7360*/  @P1 IADD3 R3, PT, PT, R84, UR46, RZ ;  /* 0x0000002e54031c10 */ /* 0x000fea000fffe0ff */
[----:B--2---:R-:W-:Y:S01]  /*7370*/  @P1 IMAD.IADD R0, R88, 0x1, R3 ;  /* 0x0000000158001824 */ /* 0x004fe200078e0203 */
[----:B------:R-:W-:Y:S06]  /*7380*/  @P0 BRA `(.L_x_135) ;  /* 0x00000000000c0947 */ /* 0x000fec0003800000 */
[----:B------:R-:W-:Y:S04]  /*7390*/  SHF.L.U32 R87, R87, 0x1f, RZ ;  /* 0x0000001f57577819 */ /* 0x000fe800000006ff */
[----:B------:R-:W2:Y:S02]  /*73a0*/  SYNCS.PHASECHK.TRANS64.TRYWAIT P0, [R2+URZ+0x110], R87 ;  /* 0x00011057020075a7 */ /* 0x000ea400080011ff */
[----:B--2---:R-:W-:Y:S05]  /*73b0*/  @!P0 BRA `(.L_x_136) ;  /* 0x0000001800d08947 */ /* 0x004fea0003800000 */
.L_x_135:
[----:B------:R-:W-:Y:S05]  /*73c0*/  BSYNC B0 ;  /* 0x0000000000007941 */ /* 0x000fea0003800000 */
.L_x_134:
[----:B------:R-:W-:Y:S11]  /*73d0*/  ISETP.NE.AND P0, PT, R89, RZ, PT ;  /* 0x000000ff5900720c */ /* 0x000ff60003f05270 */
[----:B------:R-:W-:Y:S02]  /*73e0*/  @!UPT UIADD3 URZ, UPT, UPT, URZ, URZ, URZ ;  /* 0x000000fffffff290 */ /* 0x000fe4000fffe0ff */
[----:B------:R3:W4:Y:S04]  /*73f0*/  @P0 LDS.128 R40, [R84+UR46+0x300] ;  /* 0x0003002e54280984 */ /* 0x0007280008000c00 */
[----:B------:R3:W1:Y:S02]  /*7400*/  @P0 LDS.128 R48, [R0+0x300] ;  /* 0x0003000000300984 */ /* 0x0006640000000c00 */
.L_x_133:
[----:B------:R-:W-:Y:S05]  /*7410*/  BSYNC B1 ;  /* 0x0000000000017941 */ /* 0x000fea0003800000 */
.L_x_132:
[----:B------:R-:W-:Y:S05]  /*7420*/  VIADD R3, R34, 0x10 ;  /* 0x0000001022037836 */ /* 0x000fea0000000000 */
[----:B------:R-:W-:Y:S04]  /*7430*/  SHF.R.U32.HI R3, RZ, 0x15, R3 ;  /* 0x00000015ff037819 */ /* 0x000fe80000011603 */
[----:B------:R-:W-:Y:S11]  /*7440*/  LOP3.LUT P0, RZ, R3, 0x3, R74, 0x48, !PT ;  /* 0x0000000303ff7812 */ /* 0x000ff6000780484a */
[----:B------:R-:W-:Y:S02]  /*7450*/  @!UPT UIADD3 URZ, UPT, UPT, URZ, URZ, URZ ;  /* 0x000000fffffff290 */ /* 0x000fe4000fffe0ff */
[----:B------:R-:W-:Y:S05]  /*7460*/  @!P0 BRA `(.L_x_137) ;  /* 0x0000000000408947 */ /* 0x000fea0003800000 */
[----:B------:R-:W5:Y:S01]  /*7470*/  LDCU.64 UR8, c[0x4][0x70] ;  /* 0x01000e00ff0877ac */ /* 0x000f620008000a00 */
[----:B------:R-:W-:Y:S01]  /*7480*/  MOV R3, 0x0 ;  /* 0x0000000000037802 */ /* 0x000fe20000000f00 */
[----:B------:R-:W-:Y:S02]  /*7490*/  HFMA2 R12, -RZ, RZ, 0, 5.9604644775390625e-08 ;  /* 0x00000001ff0c7431 */ /* 0x000fe400000001ff */
[----:B------:R-:W-:Y:S02]  /*74a0*/  IMAD.MOV.U32 R8, RZ, RZ, 0x192 ;  /* 0x00000192ff087424 */ /* 0x000fe400078e00ff */
[----:B------:R-:W-:Y:S01]  /*74b0*/  IMAD.MOV.U32 R13, RZ, RZ, RZ ;  /* 0x000000ffff0d7224 */ /* 0x000fe200078e00ff */
[----:B------:R-:W3:Y:S01]  /*74c0*/  LDCU.64 UR6, c[0x4][0x78] ;  /* 0x01000f00ff0677ac */ /* 0x000ee20008000a00 */
[----:B--2---:R-:W2:Y:S01]  /*74d0*/  LDC.64 R2, c[0x4][R3] ;  /* 0x0100000003027b82 */ /* 0x004ea20000000a00 */
[----:B------:R-:W4:Y:S01]  /*74e0*/  LDCU.64 UR4, c[0x4][0x10] ;  /* 0x01000200ff0477ac */ /* 0x000f220008000a00 */
[----:B-----5:R-:W-:Y:S01]  /*74f0*/  MOV R5, UR9 ;  /* 0x0000000900057c02 */ /* 0x020fe20008000f00 */
[----:B------:R-:W-:Y:S01]  /*7500*/  IMAD.U32 R4, RZ, RZ, UR8 ;  /* 0x00000008ff047e24 */ /* 0x000fe2000f8e00ff */
[----:B---3--:R-:W-:Y:S01]  /*7510*/  MOV R7, UR7 ;  /* 0x0000000700077c02 */ /* 0x008fe20008000f00 */
[----:B------:R-:W-:Y:S01]  /*7520*/  IMAD.U32 R6, RZ, RZ, UR6 ;  /* 0x00000006ff067e24 */ /* 0x000fe2000f8e00ff */
[----:B----4-:R-:W-:Y:S01]  /*7530*/  MOV R11, UR5 ;  /* 0x00000005000b7c02 */ /* 0x010fe20008000f00 */
[----:B------:R-:W-:Y:S02]  /*7540*/  IMAD.U32 R10, RZ, RZ, UR4 ;  /* 0x00000004ff0a7e24 */ /* 0x000fe4000f8e00ff */
[----:B------:R-:W-:Y:S07]  /*7550*/  LEPC R20, `(.L_x_137) ;  /* 0x000000001014794e */ /* 0x000fee0000000000 */
[----:B-12---:R-:W-:Y:S05]  /*7560*/  CALL.ABS.NOINC R2 ;  /* 0x0000000002007343 */ /* 0x006fea0003c00000 */
.L_x_137:
[----:B------:R-:W-:Y:S01]  /*7570*/  ISETP.NE.AND P0, PT, R78, RZ, PT ;  /* 0x000000ff4e00720c */ /* 0x000fe20003f05270 */
[----:B------:R-:W-:Y:S05]  /*7580*/  WARPSYNC.ALL ;  /* 0x0000000000007948 */ /* 0x000fea0003800000 */
[----:B------:R-:W-:Y:S01]  /*7590*/  R2UR UR4, R34 ;  /* 0x00000000220472ca */ /* 0x000fe200000e0000 */
[--C-:B----4-:R-:W-:Y:S01]  /*75a0*/  HADD2.F32 R20, -RZ, R40.reuse.H0_H0 ;  /* 0x20000028ff147230 */ /* 0x110fe20000004100 */
[----:B------:R-:W-:Y:S01]  /*75b0*/  MOV R85, UR43 ;  /* 0x0000002b00557c02 */ /* 0x000fe20008000f00 */
[----:B------:R-:W-:Y:S01]  /*75c0*/  HADD2.F32 R36, -RZ, R40.H1_H1 ;  /* 0x30000028ff247230 */ /* 0x000fe20000004100 */
[----:B------:R-:W-:Y:S01]  /*75d0*/  IADD3 R83, PT, PT, R83, 0x190, RZ ;  /* 0x0000019053537810 */ /* 0x000fe20007ffe0ff */
[--C-:B------:R-:W-:Y:S01]  /*75e0*/  HADD2.F32 R21, -RZ, R41.reuse.H0_H0 ;  /* 0x20000029ff157230 */ /* 0x100fe20000004100 */
[----:B------:R-:W-:Y:S01]  /*75f0*/  LEA R86, R85, R72, 0xb ;  /* 0x0000004855567211 */ /* 0x000fe200078e58ff */
[----:B------:R-:W-:Y:S01]  /*7600*/  HADD2.F32 R37, -RZ, R41.H1_H1 ;  /* 0x30000029ff257230 */ /* 0x000fe20000004100 */
[----:B------:R-:W-:Y:S01]  /*7610*/  LOP3.LUT R83, R83, 0xfefffff8, RZ, 0xc0, !PT ;  /* 0xfefffff853537812 */ /* 0x000fe200078ec0ff */
[--C-:B-1----:R-:W-:Y:S01]  /*7620*/  HADD2.F32 R39, -RZ, R42.reuse.H0_H0 ;  /* 0x2000002aff277230 */ /* 0x102fe20000004100 */
[----:B------:R-:W-:Y:S01]  /*7630*/  LEA R89, R86, UR46, 0x1 ;  /* 0x0000002e56597c11 */ /* 0x000fe2000f8e08ff */
[----:B------:R-:W-:Y:S01]  /*7640*/  HADD2.F32 R38, -RZ, R42.H1_H1 ;  /* 0x3000002aff267230 */ /* 0x000fe20000004100 */
[----:B------:R-:W-:Y:S01]  /*7650*/  BSSY.RECONVERGENT B0, `(.L_x_138) ;  /* 0x000004f000007945 */ /* 0x000fe20003800200 */
[----:B------:R-:W1:Y:S01]  /*7660*/  LDTM.x16 R4, tmem[UR4+0x10] ;  /* 0x00001004000479ee */ /* 0x000e620008240000 */
[----:B------:R-:W-:Y:S01]  /*7670*/  NOP ;  /* 0x0000000000007918 */ /* 0x000fe20000000000 */
[----:B-1----:R1:W-:Y:S01]  /*7680*/  SYNCS.ARRIVE.TRANS64.RED.A1T0 RZ, [R83+URZ], RZ ;  /* 0x000000ff53ff79a7 */ /* 0x0023e200081004ff */
[----:B------:R-:W-:Y:S01]  /*7690*/  IADD3 R88, PT, PT, R88, R89, RZ ;  /* 0x0000005958587210 */ /* 0x000fe20007ffe0ff */
[--C-:B------:R-:W-:Y:S02]  /*76a0*/  HADD2.F32 R40, -RZ, R43.reuse.H0_H0 ;  /* 0x2000002bff287230 */ /* 0x100fe40000004100 */
[----:B------:R-:W-:Y:S02]  /*76b0*/  HADD2.F32 R42, -RZ, R43.H1_H1 ;  /* 0x3000002bff2a7230 */ /* 0x000fe40000004100 */
        /* <DEDUP_REMOVED lines=8> */
[C---:B------:R-:W-:Y:S01]  /*7740*/  FMUL R4, R32.reuse, R4 ;  /* 0x0000000420047220 */ /* 0x040fe20000400000 */
[C---:B------:R-:W-:Y:S01]  /*7750*/  FMUL R5, R32.reuse, R5 ;  /* 0x0000000520057220 */ /* 0x040fe20000400000 */
[C---:B------:R-:W-:Y:S01]  /*7760*/  FMUL R6, R32.reuse, R6 ;  /* 0x0000000620067220 */ /* 0x040fe20000400000 */
[C---:B--23--:R-:W-:Y:S01]  /*7770*/  FMUL R0, R32.reuse, R7 ;  /* 0x0000000720007220 */ /* 0x04cfe20000400000 */
[C---:B------:R-:W-:Y:S01]  /*7780*/  FFMA R4, R35.reuse, R20, R4 ;  /* 0x0000001423047223 */ /* 0x040fe20000000004 */
[C---:B------:R-:W-:Y:S01]  /*7790*/  FMUL R2, R32.reuse, R8 ;  /* 0x0000000820027220 */ /* 0x040fe20000400000 */
        /* <DEDUP_REMOVED lines=20> */
[----:B------:R-:W-:Y:S01]  /*78e0*/  FFMA R15, R35, R46, R15 ;  /* 0x0000002e230f7223 */ /* 0x000fe2000000000f */
[----:B------:R-:W-:Y:S01]  /*78f0*/  FMUL R19, R32, R19 ;  /* 0x0000001320137220 */ /* 0x000fe20000400000 */
[----:B------:R-:W-:Y:S01]  /*7900*/  F2FP.RELU.F16.F32.PACK_AB R68, R5, R4 ;  /* 0x000000040544723e */ /* 0x000fe200000008ff */
[C---:B------:R-:W-:Y:S01]  /*7910*/  FFMA R12, R35.reuse, R45, R12 ;  /* 0x0000002d230c7223 */ /* 0x040fe2000000000c */
        /* <DEDUP_REMOVED lines=20> */
[----:B------:R-:W-:Y:S02]  /*7a60*/  UIADD3 UR12, UP0, UPT, UR52, 0x680, URZ ;  /* 0x00000680340c7890 */ /* 0x000fe4000ff1e0ff */
[----:B------:R-:W-:Y:S02]  /*7a70*/  ULEA UR4, UR43, UR46, 0xc ;  /* 0x0000002e2b047291 */ /* 0x000fe4000f8e60ff */
[----:B------:R-:W-:Y:S02]  /*7a80*/  UIADD3 UR9, UPT, UPT, UR41, 0x10, URZ ;  /* 0x0000001029097890 */ /* 0x000fe4000fffe0ff */
[----:B------:R-:W-:Y:S02]  /*7a90*/  UIADD3 UR8, UPT, UPT, UR4, 0x300, URZ ;  /* 0x0000030004087890 */ /* 0x000fe4000fffe0ff */
[----:B------:R-:W-:Y:S01]  /*7aa0*/  UIADD3.X UR13, UPT, UPT, URZ, UR53, URZ, UP0, !UPT ;  /* 0x00000035ff0d7290 */ /* 0x000fe200087fe4ff */
[----:B------:R-:W-:Y:S01]  /*7ab0*/  UMOV UR10, UR42 ;  /* 0x0000002a000a7c82 */ /* 0x000fe20008000000 */
[----:B------:R-:W-:Y:S01]  /*7ac0*/  UMOV UR11, UR36 ;  /* 0x00000024000b7c82 */ /* 0x000fe20008000000 */
[----:B------:R-:W-:Y:S02]  /*7ad0*/  UIADD3 UR5, UPT, UPT, UR41, 0x30, URZ ;  /* 0x0000003029057890 */ /* 0x000fe4000fffe0ff */
[----:B------:R-:W-:Y:S01]  /*7ae0*/  UIADD3 UR4, UPT, UPT, UR4, 0xb00, URZ ;  /* 0x00000b0004047890 */ /* 0x000fe2000fffe0ff */
[----:B------:R-:W-:Y:S03]  /*7af0*/  UMOV UR6, UR42 ;  /* 0x0000002a00067c82 */ /* 0x000fe60008000000 */
[----:B------:R2:W-:Y:S01]  /*7b00*/  UTMASTG.3D [UR8], [UR12] ;  /* 0x000000080c0073b5 */ /* 0x0005e20008010000 */
[----:B------:R-:W-:Y:S04]  /*7b10*/  UMOV UR7, UR36 ;  /* 0x0000002400077c82 */ /* 0x000fe80008000000 */
[----:B------:R2:W-:Y:S02]  /*7b20*/  UTMASTG.3D [UR4], [UR12] ;  /* 0x000000040c0073b5 */ /* 0x0005e40008010000 */
[----:B--2---:R0:W-:Y:S02]  /*7b30*/  UTMACMDFLUSH ;  /* 0x00000000000079b7 */ /* 0x0041e40000000000 */
.L_x_139:
[----:B------:R-:W-:Y:S05]  /*7b40*/  BSYNC.RECONVERGENT B0 ;  /* 0x0000000000007941 */ /* 0x000fea0003800200 */
.L_x_138:
[----:B------:R-:W-:Y:S01]  /*7b50*/  UIADD3 UR43, UPT, UPT, UR43, 0x1, URZ ;  /* 0x000000012b2b7890 */ /* 0x000fe2000fffe0ff */
[----:B------:R-:W-:Y:S03]  /*7b60*/  BSSY.RECONVERGENT B0, `(.L_x_140) ;  /* 0x0000008000007945 */ /* 0x000fe60003800200 */
[----:B------:R-:W-:Y:S04]  /*7b70*/  UISETP.NE.AND UP0, UPT, UR43, 0x3, UPT ;  /* 0x000000032b00788c */ /* 0x000fe8000bf05270 */
[----:B------:R-:W-:Y:S02]  /*7b80*/  UISETP.EQ.XOR UP1, UPT, UR40, 0x3, !UP0 ;  /* 0x000000032800788c */ /* 0x000fe4000c722a70 */
[----:B------:R-:W-:Y:S02]  /*7b90*/  USEL UR54, UR43, URZ, UP0 ;  /* 0x000000ff2b367287 */ /* 0x000fe40008000000 */
[----:B------:R-:W-:Y:S04]  /*7ba0*/  USEL UR4, URZ, 0x1, !UP1 ;  /* 0x00000001ff047887 */ /* 0x000fe8000c800000 */
[----:B------:R-:W-:Y:S01]  /*7bb0*/  ULOP3.LUT UR49, UR49, UR4, URZ, 0x3c, !UPT ;  /* 0x0000000431317292 */ /* 0x000fe2000f8e3cff */
[----:B------:R-:W-:Y:S11]  /*7bc0*/  @P0 BRA `(.L_x_141) ;  /* 0x0000000000040947 */ /* 0x000ff60003800000 */
[----:B------:R-:W-:Y:S04]  /*7bd0*/  DEPBAR.LE SB0, 0x1 ;  /* 0x000080400000791a */ /* 0x000fe80000000000 */
.L_x_141:
[----:B------:R-:W-:Y:S05]  /*7be0*/  BSYNC.RECONVERGENT B0 ;  /* 0x0000000000007941 */ /* 0x000fea0003800200 */
.L_x_140:
[----:B------:R-:W-:Y:S01]  /*7bf0*/  BAR.SYNC.DEFER_BLOCKING 0x1, 0x80 ;  /* 0x0042000000007b1d */ /* 0x000fe20000010000 */
[----:B------:R-:W-:Y:S01]  /*7c00*/  UISETP.NE.AND UP0, UPT, UR48, -0x2, UPT ;  /* 0xfffffffe3000788c */ /* 0x000fe2000bf05270 */
[----:B------:R-:W-:Y:S08]  /*7c10*/  IADD3 R0, PT, PT, R30, 0x1, RZ ;  /* 0x000000011e007810 */ /* 0x000ff00007ffe0ff */
[----:B------:R-:W-:Y:S05]  /*7c20*/  BRA.U !UP0, `(.L_x_142) ;  /* 0x0000000108287547 */ /* 0x000fea000b800000 */
[----:B------:R-:W-:Y:S01]  /*7c30*/  ISETP.NE.AND P0, PT, R82, RZ, PT ;  /* 0x000000ff5200720c */ /* 0x000fe20003f05270 */
[----:B------:R-:W-:Y:S01]  /*7c40*/  IMAD.U32 R3, RZ, RZ, UR47 ;  /* 0x0000002fff037e24 */ /* 0x000fe2000f8e00ff */
[----:B------:R-:W-:Y:S01]  /*7c50*/  UIADD3 UR47, UPT, UPT, UR47, 0x1, URZ ;  /* 0x000000012f2f7890 */ /* 0x000fe2000fffe0ff */
[----:B------:R-:W-:Y:S03]  /*7c60*/  IMAD.U32 R2, RZ, RZ, UR37 ;  /* 0x00000025ff027e24 */ /* 0x000fe6000f8e00ff */
[----:B------:R-:W-:Y:S04]  /*7c70*/  UISETP.NE.AND UP0, UPT, UR47, 0x3, UPT ;  /* 0x000000032f00788c */ /* 0x000fe8000bf05270 */
[----:B------:R-:W-:Y:S03]  /*7c80*/  USEL UR47, UR47, URZ, UP0 ;  /* 0x000000ff2f2f7287 */ /* 0x000fe60008000000 */
[----:B------:R-:W-:Y:S05]  /*7c90*/  @!P0 LEA R3, R3, UR46, 0x3 ;  /* 0x0000002e03038c11 */ /* 0x000fea000f8e18ff */
[----:B------:R-:W-:Y:S05]  /*7ca0*/  @!P0 VIADD R3, R3, 0x128 ;  /* 0x0000012803038836 */ /* 0x000fea0000000000 */
[----:B------:R-:W-:Y:S04]  /*7cb0*/  @!P0 PRMT R2, R2, 0x654, R3 ;  /* 0x0000065402028816 */ /* 0x000fe80000000003 */
[----:B------:R2:W-:Y:S03]  /*7cc0*/  @!P0 SYNCS.ARRIVE.TRANS64.RED.A1T0 RZ, [R2+URZ], RZ ;  /* 0x000000ff02ff89a7 */ /* 0x0005e600081004ff */
.L_x_142:
[----:B------:R-:W-:Y:S01]  /*7cd0*/  ISETP.NE.AND P2, PT, R79, RZ, PT ;  /* 0x000000ff4f00720c */ /* 0x000fe20003f45270 */
[----:B------:R-:W-:Y:S01]  /*7ce0*/  UIADD3 UR48, UPT, UPT, UR48, 0x2, URZ ;  /* 0x0000000230307890 */ /* 0x000fe2000fffe0ff */
[----:B------:R-:W-:Y:S01]  /*7cf0*/  ISETP.NE.AND P0, PT, R81, 0x2, PT ;  /* 0x000000025100780c */ /* 0x000fe20003f05270 */
[----:B------:R-:W-:Y:S01]  /*7d00*/  IMAD.IADD R20, R29, 0x1, R62 ;  /* 0x000000011d147824 */ /* 0x000fe200078e023e */
[----:B------:R-:W-:Y:S01]  /*7d10*/  ISETP.NE.AND P1, PT, R0, 0x4, PT ;  /* 0x000000040000780c */ /* 0x000fe20003f25270 */
[----:B------:R-:W-:Y:S01]  /*7d20*/  IMAD.IADD R21, R31, 0x1, R64 ;  /* 0x000000011f157824 */ /* 0x000fe200078e0240 */
[----:B------:R-:W-:Y:S02]  /*7d30*/  SEL R3, RZ, 0x1, P0 ;  /* 0x00000001ff037807 */ /* 0x000fe40000000000 */
[----:B--2---:R-:W-:Y:S02]  /*7d40*/  SEL R2, RZ, 0x1, P1 ;  /* 0x00000001ff027807 */ /* 0x004fe40000800000 */
[----:B------:R-:W-:Y:S02]  /*7d50*/  LOP3.LUT R76, R76, R3, RZ, 0x3c, !PT ;  /* 0x000000034c4c7212 */ /* 0x000fe400078e3cff */
[----:B------:R-:W-:Y:S02]  /*7d60*/  LOP3.LUT R77, R77, R2, RZ, 0x3c, !PT ;  /* 0x000000024d4d7212 */ /* 0x000fe400078e3cff */
[----:B------:R-:W-:Y:S02]  /*7d70*/  @P2 R2UR UR36, R75 ;  /* 0x000000004b2422ca */ /* 0x000fe400000e0000 */
[----:B------:R-:W-:Y:S02]  /*7d80*/  SEL R81, R81, RZ, P0 ;  /* 0x000000ff51517207 */ /* 0x000fe40000000000 */
[----:B------:R-:W-:Y:S01]  /*7d90*/  SEL R30, R0, RZ, P1 ;  /* 0x000000ff001e7207 */ /* 0x000fe20000800000 */
[----:B------:R-:W-:Y:S10]  /*7da0*/  @P2 BRA `(.L_x_143) ;  /* 0xffffffdc00b42947 */ /* 0x000ff4000383ffff */
[----:B------:R-:W-:-:S09]  /*7db0*/  UISETP.NE.AND UP0, UPT, UR51, URZ, UPT ;  /* 0x000000ff3300728c */ /* 0x000fd2000bf05270 */
[----:B------:R-:W-:Y:S05]  /*7dc0*/  BRA.U !UP0, `(.L_x_144) ;  /* 0x0000000108487547 */ /* 0x000fea000b800000 */
[----:B------:R-:W2:Y:S02]  /*7dd0*/  LDCU.64 UR4, c[0x0][0x890] ;  /* 0x00011200ff0477ac */ /* 0x000ea40008000a00 */
[----:B--2---:R-:W-:-:S04]  /*7de0*/  UISETP.NE.U32.AND UP0, UPT, UR4, URZ, UPT ;  /* 0x000000ff0400728c */ /* 0x004fc8000bf05070 */
[----:B------:R-:W-:-:S09]  /*7df0*/  UISETP.NE.AND.EX UP0, UPT, UR5, URZ, UPT, UP0 ;  /* 0x000000ff0500728c */ /* 0x000fd2000bf05300 */
[----:B------:R-:W-:Y:S05]  /*7e00*/  BRA.U UP0, `(.L_x_145) ;  /* 0x00000001000c7547 */ /* 0x000fea000b800000 */
[----:B------:R-:W-:-:S13]  /*7e10*/  FSETP.NEU.AND P0, PT, R35, RZ, PT ;  /* 0x000000ff2300720b */ /* 0x000fda0003f0d000 */
[----:B------:R-:W-:Y:S05]  /*7e20*/  @!P0 EXIT ;  /* 0x000000000000894d */ /* 0x000fea0003800000 */
[----:B------:R-:W-:Y:S05]  /*7e30*/  BRA `(.L_x_144) ;  /* 0x00000000002c7947 */ /* 0x000fea0003800000 */
.L_x_145:
[----:B------:R-:W-:Y:S01]  /*7e40*/  ISETP.NE.AND P0, PT, R80, RZ, PT ;  /* 0x000000ff5000720c */ /* 0x000fe20003f05270 */
[----:B------:R-:W-:-:S12]  /*7e50*/  BSSY.RECONVERGENT B0, `(.L_x_144) ;  /* 0x0000009000007945 */ /* 0x000fd80003800200 */
[----:B------:R-:W-:Y:S05]  /*7e60*/  @P0 BRA `(.L_x_146) ;  /* 0x0000000000140947 */ /* 0x000fea0003800000 */
[----:B------:R-:W2:Y:S02]  /*7e70*/  LDCU.64 UR4, c[0x0][0x888] ;  /* 0x00011100ff0477ac */ /* 0x000ea40008000a00 */
[----:B--2---:R-:W-:-:S04]  /*7e80*/  ISETP.NE.U32.AND P0, PT, RZ, UR4, PT ;  /* 0x00000004ff007c0c */ /* 0x004fc8000bf05070 */
[----:B------:R-:W-:-:S13]  /*7e90*/  ISETP.NE.AND.EX P0, PT, RZ, UR5, PT, P0 ;  /* 0x00000005ff007c0c */ /* 0x000fda000bf05300 */
[----:B------:R-:W-:Y:S05]  /*7ea0*/  @!P0 EXIT ;  /* 0x000000000000894d */ /* 0x000fea0003800000 */
[----:B------:R-:W-:Y:S05]  /*7eb0*/  BRA `(.L_x_147) ;  /* 0x0000000000087947 */ /* 0x000fea0003800000 */
.L_x_146:
[----:B------:R-:W-:-:S13]  /*7ec0*/  FSETP.NEU.AND P0, PT, R35, RZ, PT ;  /* 0x000000ff2300720b */ /* 0x000fda0003f0d000 */
[----:B------:R-:W-:Y:S05]  /*7ed0*/  @!P0 EXIT ;  /* 0x000000000000894d */ /* 0x000fea0003800000 */
.L_x_147:
[----:B------:R-:W-:Y:S05]  /*7ee0*/  BSYNC.RECONVERGENT B0 ;  /* 0x0000000000007941 */ /* 0x000fea0003800200 */
.L_x_144:
[----:B------:R-:W-:Y:S01]  /*7ef0*/  ULEA UR4, UR47, UR46, 0x3 ;  /* 0x0000002e2f047291 */ /* 0x000fe2000f8e18ff */
[----:B------:R-:W-:-:S04]  /*7f00*/  DEPBAR.LE SB0, 0x0 ;  /* 0x000080000000791a */ /* 0x000fc80000000000 */
[----:B------:R-:W-:-:S04]  /*7f10*/  UIADD3 UR4, UPT, UPT, UR4, 0x128, URZ ;  /* 0x0000012804047890 */ /* 0x000fc8000fffe0ff */
[----:B------:R-:W-:-:S09]  /*7f20*/  UPRMT UR4, UR37, 0x654, UR4 ;  /* 0x0000065425047896 */ /* 0x000fd20008000004 */
[----:B------:R-:W-:Y:S01]  /*7f30*/  SYNCS.ARRIVE.TRANS64.RED.A1T0 RZ, [UR4], RZ ;  /* 0x000000ffffff79a7 */ /* 0x000fe20008100404 */
[----:B------:R-:W-:Y:S05]  /*7f40*/  EXIT ;  /* 0x000000000000794d */ /* 0x000fea0003800000 */
.L_x_25:
[----:B--2---:R2:W4:Y:S02]  /*7f50*/  SYNCS.PHASECHK.TRANS64.TRYWAIT P0, [R3+URZ+0x1c0], R2 ;  /* 0x0001c002030075a7 */ /* 0x00452400080011ff */
[----:B----4-:R-:W-:Y:S05]  /*7f60*/  @!P0 NANOSLEEP.SYNCS 0x989680 ;  /* 0x009896800000895d */ /* 0x010fea0003900000 */
[----:B------:R-:W4:Y:S02]  /*7f70*/  @!P0 SYNCS.PHASECHK.TRANS64 P0, [R3+URZ+0x1c0], R2 ;  /* 0x0001c002030085a7 */ /* 0x000f2400080010ff */
[----:B----4-:R-:W-:Y:S05]  /*7f80*/  @!P0 BRA `(.L_x_25) ;  /* 0xfffffffc00f08947 */ /* 0x010fea000383ffff */
[----:B------:R-:W-:Y:S05]  /*7f90*/  BRA `(.L_x_148) ;  /* 0xffffff9800787947 */ /* 0x000fea000383ffff */
.L_x_28:
[----:B-1----:R-:W-:-:S07]  /*7fa0*/  MOV R2, UR33 ;  /* 0x0000002100027c02 */ /* 0x002fce0008000f00 */
.L_x_149:
[----:B-1----:R1:W2:Y:S02]  /*7fb0*/  SYNCS.PHASECHK.TRANS64.TRYWAIT P0, [R2+URZ+0x88], R5 ;  /* 0x00008805020075a7 */ /* 0x0022a400080011ff */
[----:B--2---:R-:W-:Y:S05]  /*7fc0*/  @!P0 NANOSLEEP.SYNCS 0x989680 ;  /* 0x009896800000895d */ /* 0x004fea0003900000 */
[----:B------:R-:W2:Y:S02]  /*7fd0*/  @!P0 SYNCS.PHASECHK.TRANS64 P0, [R2+URZ+0x88], R5 ;  /* 0x00008805020085a7 */ /* 0x000ea400080010ff */
[----:B--2---:R-:W-:Y:S05]  /*7fe0*/  @!P0 BRA `(.L_x_149) ;  /* 0xfffffffc00f08947 */ /* 0x004fea000383ffff */
[----:B------:R-:W-:Y:S05]  /*7ff0*/  BRA `(.L_x_27) ;  /* 0xffffff9800e07947 */ /* 0x000fea000383ffff */
.L_x_35:
[----:B-1----:R-:W-:-:S07]  /*8000*/  MOV R2, UR17 ;  /* 0x0000001100027c02 */ /* 0x002fce0008000f00 */
.L_x_150:
[----:B-1----:R1:W2:Y:S02]  /*8010*/  SYNCS.PHASECHK.TRANS64.TRYWAIT P0, [R2+URZ+0x88], R5 ;  /* 0x00008805020075a7 */ /* 0x0022a400080011ff */
[----:B--2---:R-:W-:Y:S05]  /*8020*/  @!P0 NANOSLEEP.SYNCS 0x989680 ;  /* 0x009896800000895d */ /* 0x004fea0003900000 */
[----:B------:R-:W2:Y:S02]  /*8030*/  @!P0 SYNCS.PHASECHK.TRANS64 P0, [R2+URZ+0x88], R5 ;  /* 0x00008805020085a7 */ /* 0x000ea400080010ff */
[----:B--2---:R-:W-:Y:S05]  /*8040*/  @!P0 BRA `(.L_x_150) ;  /* 0xfffffffc00f08947 */ /* 0x004fea000383ffff */
[----:B------:R-:W-:Y:S05]  /*8050*/  BRA `(.L_x_34) ;  /* 0xffffff9c00a07947 */ /* 0x000fea000383ffff */
.L_x_40:
[----:B-1----:R1:W2:Y:S02]  /*8060*/  SYNCS.PHASECHK.TRANS64.TRYWAIT P0, [R2+URZ+0x150], R3 ;  /* 0x00015003020075a7 */ /* 0x0022a400080011ff */
[----:B--2---:R-:W-:Y:S05]  /*8070*/  @!P0 NANOSLEEP.SYNCS 0x989680 ;  /* 0x009896800000895d */ /* 0x004fea0003900000 */
[----:B------:R-:W2:Y:S02]  /*8080*/  @!P0 SYNCS.PHASECHK.TRANS64 P0, [R2+URZ+0x150], R3 ;  /* 0x00015003020085a7 */ /* 0x000ea400080010ff */
[----:B--2---:R-:W-:Y:S05]  /*8090*/  @!P0 BRA `(.L_x_40) ;  /* 0xfffffffc00f08947 */ /* 0x004fea000383ffff */
[----:B------:R-:W-:Y:S05]  /*80a0*/  BRA `(.L_x_151) ;  /* 0xffffffa000447947 */ /* 0x000fea000383ffff */
.L_x_44:
[----:B---3--:R-:W-:-:S07]  /*80b0*/  MOV R0, UR4 ;  /* 0x0000000400007c02 */ /* 0x008fce0008000f00 */
.L_x_152:
[----:B-1----:R1:W2:Y:S02]  /*80c0*/  SYNCS.PHASECHK.TRANS64.TRYWAIT P0, [R0+URZ], R3 ;  /* 0x00000003000075a7 */ /* 0x0022a400080011ff */
[----:B--2---:R-:W-:Y:S05]  /*80d0*/  @!P0 NANOSLEEP.SYNCS 0x989680 ;  /* 0x009896800000895d */ /* 0x004fea0003900000 */
[----:B------:R-:W2:Y:S02]  /*80e0*/  @!P0 SYNCS.PHASECHK.TRANS64 P0, [R0+URZ], R3 ;  /* 0x00000003000085a7 */ /* 0x000ea400080010ff */
[----:B--2---:R-:W-:Y:S05]  /*80f0*/  @!P0 BRA `(.L_x_152) ;  /* 0xfffffffc00f08947 */ /* 0x004fea000383ffff */
[----:B------:R-:W-:Y:S05]  /*8100*/  BRA `(.L_x_153) ;  /* 0xffffffa400b47947 */ /* 0x000fea000383ffff */
.L_x_45:
[----:B---3--:R-:W-:-:S07]  /*8110*/  MOV R0, UR4 ;  /* 0x0000000400007c02 */ /* 0x008fce0008000f00 */
.L_x_154:
[----:B-1----:R1:W2:Y:S02]  /*8120*/  SYNCS.PHASECHK.TRANS64.TRYWAIT P0, [R0+URZ], R3 ;  /* 0x00000003000075a7 */ /* 0x0022a400080011ff */
[----:B--2---:R-:W-:Y:S05]  /*8130*/  @!P0 NANOSLEEP.SYNCS 0x989680 ;  /* 0x009896800000895d */ /* 0x004fea0003900000 */
[----:B------:R-:W2:Y:S02]  /*8140*/  @!P0 SYNCS.PHASECHK.TRANS64 P0, [R0+URZ], R3 ;  /* 0x00000003000085a7 */ /* 0x000ea400080010ff */
[----:B--2---:R-:W-:Y:S05]  /*8150*/  @!P0 BRA `(.L_x_154) ;  /* 0xfffffffc00f08947 */ /* 0x004fea000383ffff */
[----:B------:R-:W-:Y:S05]  /*8160*/  BRA `(.L_x_155) ;  /* 0xffffffa400c07947 */ /* 0x000fea000383ffff */
.L_x_46:
[----:B---3--:R-:W-:-:S07]  /*8170*/  MOV R0, UR4 ;  /* 0x0000000400007c02 */ /* 0x008fce0008000f00 */
.L_x_156:
[----:B-1----:R1:W2:Y:S02]  /*8180*/  SYNCS.PHASECHK.TRANS64.TRYWAIT P0, [R0+URZ], R3 ;  /* 0x00000003000075a7 */ /* 0x0022a400080011ff */
[----:B--2---:R-:W-:Y:S05]  /*8190*/  @!P0 NANOSLEEP.SYNCS 0x989680 ;  /* 0x009896800000895d */ /* 0x004fea0003900000 */
[----:B------:R-:W2:Y:S02]  /*81a0*/  @!P0 SYNCS.PHASECHK.TRANS64 P0, [R0+URZ], R3 ;  /* 0x00000003000085a7 */ /* 0x000ea400080010ff */
[----:B--2---:R-:W-:Y:S05]  /*81b0*/  @!P0 BRA `(.L_x_156) ;  /* 0xfffffffc00f08947 */ /* 0x004fea000383ffff */
[----:B------:R-:W-:Y:S05]  /*81c0*/  BRA `(.L_x_157) ;  /* 0xffffffa400cc7947 */ /* 0x000fea000383ffff */
.L_x_47:
[----:B---3--:R-:W-:-:S07]  /*81d0*/  MOV R0, UR4 ;  /* 0x0000000400007c02 */ /* 0x008fce0008000f00 */
.L_x_158:
[----:B-1----:R1:W2:Y:S02]  /*81e0*/  SYNCS.PHASECHK.TRANS64.TRYWAIT P0, [R0+URZ], R3 ;  /* 0x00000003000075a7 */ /* 0x0022a400080011ff */
[----:B--2---:R-:W-:Y:S05]  /*81f0*/  @!P0 NANOSLEEP.SYNCS 0x989680 ;  /* 0x009896800000895d */ /* 0x004fea0003900000 */
[----:B------:R-:W2:Y:S02]  /*8200*/  @!P0 SYNCS.PHASECHK.TRANS64 P0, [R0+URZ], R3 ;  /* 0x00000003000085a7 */ /* 0x000ea400080010ff */
[----:B--2---:R-:W-:Y:S05]  /*8210*/  @!P0 BRA `(.L_x_158) ;  /* 0xfffffffc00f08947 */ /* 0x004fea000383ffff */
[----:B------:R-:W-:Y:S05]  /*8220*/  BRA `(.L_x_159) ;  /* 0xffffffa400d87947 */ /* 0x000fea000383ffff */
.L_x_48:
[----:B---3--:R-:W-:-:S07]  /*8230*/  MOV R0, UR4 ;  /* 0x0000000400007c02 */ /* 0x008fce0008000f00 */
.L_x_160:
[----:B-1----:R1:W2:Y:S02]  /*8240*/  SYNCS.PHASECHK.TRANS64.TRYWAIT P0, [R0+URZ], R3 ;  /* 0x00000003000075a7 */ /* 0x0022a400080011ff */
[----:B--2---:R-:W-:Y:S05]  /*8250*/  @!P0 NANOSLEEP.SYNCS 0x989680 ;  /* 0x009896800000895d */ /* 0x004fea0003900000 */
[----:B------:R-:W2:Y:S02]  /*8260*/  @!P0 SYNCS.PHASECHK.TRANS64 P0, [R0+URZ], R3 ;  /* 0x00000003000085a7 */ /* 0x000ea400080010ff */
[----:B--2---:R-:W-:Y:S05]  /*8270*/  @!P0 BRA `(.L_x_160) ;  /* 0xfffffffc00f08947 */ /* 0x004fea000383ffff */
[----:B------:R-:W-:Y:S05]  /*8280*/  BRA `(.L_x_161) ;  /* 0xffffffa400e47947 */ /* 0x000fea000383ffff */
.L_x_49:
[----:B---3--:R-:W-:-:S07]  /*8290*/  MOV R0, UR4 ;  /* 0x0000000400007c02 */ /* 0x008fce0008000f00 */
.L_x_162:
[----:B-1----:R1:W2:Y:S02]  /*82a0*/  SYNCS.PHASECHK.TRANS64.TRYWAIT P0, [R0+URZ], R3 ;  /* 0x00000003000075a7 */ /* 0x0022a400080011ff */
[----:B--2---:R-:W-:Y:S05]  /*82b0*/  @!P0 NANOSLEEP.SYNCS 0x989680 ;  /* 0x009896800000895d */ /* 0x004fea0003900000 */
[----:B------:R-:W2:Y:S02]  /*82c0*/  @!P0 SYNCS.PHASECHK.TRANS64 P0, [R0+URZ], R3 ;  /* 0x00000003000085a7 */ /* 0x000ea400080010ff */
[----:B--2---:R-:W-:Y:S05]  /*82d0*/  @!P0 BRA `(.L_x_162) ;  /* 0xfffffffc00f08947 */ /* 0x004fea000383ffff */
[----:B------:R-:W-:Y:S05]  /*82e0*/  BRA `(.L_x_163) ;  /* 0xffffffa400f07947 */ /* 0x000fea000383ffff */
.L_x_50:
[----:B---3--:R-:W-:-:S07]  /*82f0*/  MOV R0, UR4 ;  /* 0x0000000400007c02 */ /* 0x008fce0008000f00 */
.L_x_164:
[----:B-1----:R1:W2:Y:S02]  /*8300*/  SYNCS.PHASECHK.TRANS64.TRYWAIT P0, [R0+URZ], R3 ;  /* 0x00000003000075a7 */ /* 0x0022a400080011ff */
[----:B--2---:R-:W-:Y:S05]  /*8310*/  @!P0 NANOSLEEP.SYNCS 0x989680 ;  /* 0x009896800000895d */ /* 0x004fea0003900000 */
[----:B------:R-:W2:Y:S02]  /*8320*/  @!P0 SYNCS.PHASECHK.TRANS64 P0, [R0+URZ], R3 ;  /* 0x00000003000085a7 */ /* 0x000ea400080010ff */
[----:B--2---:R-:W-:Y:S05]  /*8330*/  @!P0 BRA `(.L_x_164) ;  /* 0xfffffffc00f08947 */ /* 0x004fea000383ffff */
[----:B------:R-:W-:Y:S05]  /*8340*/  BRA `(.L_x_165) ;  /* 0xffffffa400fc7947 */ /* 0x000fea000383ffff */
.L_x_51:
[----:B---3--:R-:W-:-:S07]  /*8350*/  MOV R0, UR4 ;  /* 0x0000000400007c02 */ /* 0x008fce0008000f00 */
.L_x_166:
[----:B-1----:R1:W2:Y:S02]  /*8360*/  SYNCS.PHASECHK.TRANS64.TRYWAIT P0, [R0+URZ], R3 ;  /* 0x00000003000075a7 */ /* 0x0022a400080011ff */
[----:B--2---:R-:W-:Y:S05]  /*8370*/  @!P0 NANOSLEEP.SYNCS 0x989680 ;  /* 0x009896800000895d */ /* 0x004fea0003900000 */
[----:B------:R-:W2:Y:S02]  /*8380*/  @!P0 SYNCS.PHASECHK.TRANS64 P0, [R0+URZ], R3 ;  /* 0x00000003000085a7 */ /* 0x000ea400080010ff */
[----:B--2---:R-:W-:Y:S05]  /*8390*/  @!P0 BRA `(.L_x_166) ;  /* 0xfffffffc00f08947 */ /* 0x004fea000383ffff */
[----:B------:R-:W-:Y:S05]  /*83a0*/  BRA `(.L_x_167) ;  /* 0xffffffa800087947 */ /* 0x000fea000383ffff */
.L_x_52:
[----:B---3--:R-:W-:-:S07]  /*83b0*/  MOV R0, UR4 ;  /* 0x0000000400007c02 */ /* 0x008fce0008000f00 */
.L_x_168:
[----:B-1----:R1:W2:Y:S02]  /*83c0*/  SYNCS.PHASECHK.TRANS64.TRYWAIT P0, [R0+URZ], R3 ;  /* 0x00000003000075a7 */ /* 0x0022a400080011ff */
[----:B--2---:R-:W-:Y:S05]  /*83d0*/  @!P0 NANOSLEEP.SYNCS 0x989680 ;  /* 0x009896800000895d */ /* 0x004fea0003900000 */
[----:B------:R-:W2:Y:S02]  /*83e0*/  @!P0 SYNCS.PHASECHK.TRANS64 P0, [R0+URZ], R3 ;  /* 0x00000003000085a7 */ /* 0x000ea400080010ff */
[----:B--2---:R-:W-:Y:S05]  /*83f0*/  @!P0 BRA `(.L_x_168) ;  /* 0xfffffffc00f08947 */ /* 0x004fea000383ffff */
[----:B------:R-:W-:Y:S05]  /*8400*/  BRA `(.L_x_169) ;  /* 0xffffffa800147947 */ /* 0x000fea000383ffff */
.L_x_53:
[----:B---3--:R-:W-:-:S07]  /*8410*/  MOV R0, UR4 ;  /* 0x0000000400007c02 */ /* 0x008fce0008000f00 */
.L_x_170:
[----:B-1----:R1:W2:Y:S02]  /*8420*/  SYNCS.PHASECHK.TRANS64.TRYWAIT P0, [R0+URZ], R3 ;  /* 0x00000003000075a7 */ /* 0x0022a400080011ff */
[----:B--2---:R-:W-:Y:S05]  /*8430*/  @!P0 NANOSLEEP.SYNCS 0x989680 ;  /* 0x009896800000895d */ /* 0x004fea0003900000 */
[----:B------:R-:W2:Y:S02]  /*8440*/  @!P0 SYNCS.PHASECHK.TRANS64 P0, [R0+URZ], R3 ;  /* 0x00000003000085a7 */ /* 0x000ea400080010ff */
[----:B--2---:R-:W-:Y:S05]  /*8450*/  @!P0 BRA `(.L_x_170) ;  /* 0xfffffffc00f08947 */ /* 0x004fea000383ffff */
[----:B------:R-:W-:Y:S05]  /*8460*/  BRA `(.L_x_171) ;  /* 0xffffffa800207947 */ /* 0x000fea000383ffff */
.L_x_54:
[----:B---3--:R-:W-:-:S07]  /*8470*/  MOV R0, UR4 ;  /* 0x0000000400007c02 */ /* 0x008fce0008000f00 */
.L_x_172:
[----:B-1----:R1:W2:Y:S02]  /*8480*/  SYNCS.PHASECHK.TRANS64.TRYWAIT P0, [R0+URZ], R3 ;  /* 0x00000003000075a7 */ /* 0x0022a400080011ff */
[----:B--2---:R-:W-:Y:S05]  /*8490*/  @!P0 NANOSLEEP.SYNCS 0x989680 ;  /* 0x009896800000895d */ /* 0x004fea0003900000 */
[----:B------:R-:W2:Y:S02]  /*84a0*/  @!P0 SYNCS.PHASECHK.TRANS64 P0, [R0+URZ], R3 ;  /* 0x00000003000085a7 */ /* 0x000ea400080010ff */
[----:B--2---:R-:W-:Y:S05]  /*84b0*/  @!P0 BRA `(.L_x_172) ;  /* 0xfffffffc00f08947 */ /* 0x004fea000383ffff */
[----:B------:R-:W-:Y:S05]  /*84c0*/  BRA `(.L_x_173) ;  /* 0xffffffa8002c7947 */ /* 0x000fea000383ffff */
.L_x_55:
[----:B---3--:R-:W-:-:S07]  /*84d0*/  MOV R0, UR4 ;  /* 0x0000000400007c02 */ /* 0x008fce0008000f00 */
.L_x_174:
[----:B-1----:R1:W2:Y:S02]  /*84e0*/  SYNCS.PHASECHK.TRANS64.TRYWAIT P0, [R0+URZ], R3 ;  /* 0x00000003000075a7 */ /* 0x0022a400080011ff */
[----:B--2---:R-:W-:Y:S05]  /*84f0*/  @!P0 NANOSLEEP.SYNCS 0x989680 ;  /* 0x009896800000895d */ /* 0x004fea0003900000 */
[----:B------:R-:W2:Y:S02]  /*8500*/  @!P0 SYNCS.PHASECHK.TRANS64 P0, [R0+URZ], R3 ;  /* 0x00000003000085a7 */ /* 0x000ea400080010ff */
[----:B--2---:R-:W-:Y:S05]  /*8510*/  @!P0 BRA `(.L_x_174) ;  /* 0xfffffffc00f08947 */ /* 0x004fea000383ffff */
[----:B------:R-:W-:Y:S05]  /*8520*/  BRA `(.L_x_175) ;  /* 0xffffffa800387947 */ /* 0x000fea000383ffff */
.L_x_56:
[----:B---3--:R-:W-:-:S07]  /*8530*/  MOV R0, UR4 ;  /* 0x0000000400007c02 */ /* 0x008fce0008000f00 */
.L_x_176:
[----:B-1----:R1:W2:Y:S02]  /*8540*/  SYNCS.PHASECHK.TRANS64.TRYWAIT P0, [R0+URZ], R3 ;  /* 0x00000003000075a7 */ /* 0x0022a400080011ff */
[----:B--2---:R-:W-:Y:S05]  /*8550*/  @!P0 NANOSLEEP.SYNCS 0x989680 ;  /* 0x009896800000895d */ /* 0x004fea0003900000 */
[----:B------:R-:W2:Y:S02]  /*8560*/  @!P0 SYNCS.PHASECHK.TRANS64 P0, [R0+URZ], R3 ;  /* 0x00000003000085a7 */ /* 0x000ea400080010ff */
[----:B--2---:R-:W-:Y:S05]  /*8570*/  @!P0 BRA `(.L_x_176) ;  /* 0xfffffffc00f08947 */ /* 0x004fea000383ffff */
[----:B------:R-:W-:Y:S05]  /*8580*/  BRA `(.L_x_177) ;  /* 0xffffffa800447947 */ /* 0x000fea000383ffff */
.L_x_57:
[----:B---3--:R-:W-:-:S07]  /*8590*/  MOV R0, UR4 ;  /* 0x0000000400007c02 */ /* 0x008fce0008000f00 */
.L_x_178:
[----:B-1----:R1:W2:Y:S02]  /*85a0*/  SYNCS.PHASECHK.TRANS64.TRYWAIT P0, [R0+URZ], R3 ;  /* 0x00000003000075a7 */ /* 0x0022a400080011ff */
[----:B--2---:R-:W-:Y:S05]  /*85b0*/  @!P0 NANOSLEEP.SYNCS 0x989680 ;  /* 0x009896800000895d */ /* 0x004fea0003900000 */
[----:B------:R-:W2:Y:S02]  /*85c0*/  @!P0 SYNCS.PHASECHK.TRANS64 P0, [R0+URZ], R3 ;  /* 0x00000003000085a7 */ /* 0x000ea400080010ff */
[----:B--2---:R-:W-:Y:S05]  /*85d0*/  @!P0 BRA `(.L_x_178) ;  /* 0xfffffffc00f08947 */ /* 0x004fea000383ffff */
[----:B------:R-:W-:Y:S05]  /*85e0*/  BRA `(.L_x_179) ;  /* 0xffffffa800507947 */ /* 0x000fea000383ffff */
.L_x_58:
[----:B---3--:R-:W-:-:S07]  /*85f0*/  MOV R0, UR4 ;  /* 0x0000000400007c02 */ /* 0x008fce0008000f00 */
.L_x_180:
[----:B-1----:R1:W2:Y:S02]  /*8600*/  SYNCS.PHASECHK.TRANS64.TRYWAIT P0, [R0+URZ], R3 ;  /* 0x00000003000075a7 */ /* 0x0022a400080011ff */
[----:B--2---:R-:W-:Y:S05]  /*8610*/  @!P0 NANOSLEEP.SYNCS 0x989680 ;  /* 0x009896800000895d */ /* 0x004fea0003900000 */
[----:B------:R-:W2:Y:S02]  /*8620*/  @!P0 SYNCS.PHASECHK.TRANS64 P0, [R0+URZ], R3 ;  /* 0x00000003000085a7 */ /* 0x000ea400080010ff */
[----:B--2---:R-:W-:Y:S05]  /*8630*/  @!P0 BRA `(.L_x_180) ;  /* 0xfffffffc00f08947 */ /* 0x004fea000383ffff */
[----:B------:R-:W-:Y:S05]  /*8640*/  BRA `(.L_x_181) ;  /* 0xffffffa8005c7947 */ /* 0x000fea000383ffff */
.L_x_59:
[----:B---3--:R-:W-:-:S07]  /*8650*/  MOV R0, UR4 ;  /* 0x0000000400007c02 */ /* 0x008fce0008000f00 */
.L_x_182:
[----:B-1----:R1:W2:Y:S02]  /*8660*/  SYNCS.PHASECHK.TRANS64.TRYWAIT P0, [R0+URZ], R3 ;  /* 0x00000003000075a7 */ /* 0x0022a400080011ff */
[----:B--2---:R-:W-:Y:S05]  /*8670*/  @!P0 NANOSLEEP.SYNCS 0x989680 ;  /* 0x009896800000895d */ /* 0x004fea0003900000 */
[----:B------:R-:W2:Y:S02]  /*8680*/  @!P0 SYNCS.PHASECHK.TRANS64 P0, [R0+URZ], R3 ;  /* 0x00000003000085a7 */ /* 0x000ea400080010ff */
[----:B--2---:R-:W-:Y:S05]  /*8690*/  @!P0 BRA `(.L_x_182) ;  /* 0xfffffffc00f08947 */ /* 0x004fea000383ffff */
[----:B------:R-:W-:Y:S05]  /*86a0*/  BRA `(.L_x_183) ;  /* 0xffffffa800687947 */ /* 0x000fea000383ffff */
.L_x_62:
[----:B-1----:R1:W2:Y:S02]  /*86b0*/  SYNCS.PHASECHK.TRANS64.TRYWAIT P0, [R0+URZ+0x1b0], R5 ;  /* 0x0001b005000075a7 */ /* 0x0022a400080011ff */
[----:B--2---:R-:W-:Y:S05]  /*86c0*/  @!P0 NANOSLEEP.SYNCS 0x989680 ;  /* 0x009896800000895d */ /* 0x004fea0003900000 */
[----:B------:R-:W2:Y:S02]  /*86d0*/  @!P0 SYNCS.PHASECHK.TRANS64 P0, [R0+URZ+0x1b0], R5 ;  /* 0x0001b005000085a7 */ /* 0x000ea400080010ff */
[----:B--2---:R-:W-:Y:S05]  /*86e0*/  @!P0 BRA `(.L_x_62) ;  /* 0xfffffffc00f08947 */ /* 0x004fea000383ffff */
[----:B------:R-:W-:Y:S05]  /*86f0*/  BRA `(.L_x_184) ;  /* 0xffffffa800c87947 */ /* 0x000fea000383ffff */
.L_x_63:
[----:B------:R-:W-:-:S07]  /*8700*/  MOV R0, UR5 ;  /* 0x0000000500007c02 */ /* 0x000fce0008000f00 */
.L_x_185:
[----:B-1----:R1:W2:Y:S02]  /*8710*/  SYNCS.PHASECHK.TRANS64.TRYWAIT P0, [R0+URZ+0x160], R7 ;  /* 0x00016007000075a7 */ /* 0x0022a400080011ff */
[----:B--2---:R-:W-:Y:S05]  /*8720*/  @!P0 NANOSLEEP.SYNCS 0x989680 ;  /* 0x009896800000895d */ /* 0x004fea0003900000 */
[----:B------:R-:W2:Y:S02]  /*8730*/  @!P0 SYNCS.PHASECHK.TRANS64 P0, [R0+URZ+0x160], R7 ;  /* 0x00016007000085a7 */ /* 0x000ea400080010ff */
[----:B--2---:R-:W-:Y:S05]  /*8740*/  @!P0 BRA `(.L_x_185) ;  /* 0xfffffffc00f08947 */ /* 0x004fea000383ffff */
[----:B------:R-:W-:Y:S05]  /*8750*/  BRA `(.L_x_186) ;  /* 0xffffffa800d87947 */ /* 0x000fea000383ffff */
.L_x_64:
[----:B-1----:R1:W2:Y:S02]  /*8760*/  SYNCS.PHASECHK.TRANS64.TRYWAIT P1, [R0+URZ+0x150], R5 ;  /* 0x00015005000075a7 */ /* 0x0022a400080211ff */
[----:B--2---:R-:W-:Y:S05]  /*8770*/  @!P1 NANOSLEEP.SYNCS 0x989680 ;  /* 0x009896800000995d */ /* 0x004fea0003900000 */
[----:B------:R-:W2:Y:S02]  /*8780*/  @!P1 SYNCS.PHASECHK.TRANS64 P1, [R0+URZ+0x150], R5 ;  /* 0x00015005000095a7 */ /* 0x000ea400080210ff */
[----:B--2---:R-:W-:Y:S05]  /*8790*/  @!P1 BRA `(.L_x_64) ;  /* 0xfffffffc00f09947 */ /* 0x004fea000383ffff */
[----:B------:R-:W-:Y:S05]  /*87a0*/  BRA `(.L_x_187) ;  /* 0xffffffac00087947 */ /* 0x000fea000383ffff */
.L_x_67:
[----:B------:R-:W-:-:S07]  /*87b0*/  MOV R0, UR5 ;  /* 0x0000000500007c02 */ /* 0x000fce0008000f00 */
.L_x_188:
[----:B-1----:R1:W2:Y:S02]  /*87c0*/  SYNCS.PHASECHK.TRANS64.TRYWAIT P0, [R0+URZ+0x160], R3 ;  /* 0x00016003000075a7 */ /* 0x0022a400080011ff */
[----:B--2---:R-:W-:Y:S05]  /*87d0*/  @!P0 NANOSLEEP.SYNCS 0x989680 ;  /* 0x009896800000895d */ /* 0x004fea0003900000 */
[----:B------:R-:W2:Y:S02]  /*87e0*/  @!P0 SYNCS.PHASECHK.TRANS64 P0, [R0+URZ+0x160], R3 ;  /* 0x00016003000085a7 */ /* 0x000ea400080010ff */
[----:B--2---:R-:W-:Y:S05]  /*87f0*/  @!P0 BRA `(.L_x_188) ;  /* 0xfffffffc00f08947 */ /* 0x004fea000383ffff */
[----:B------:R-:W-:Y:S05]  /*8800*/  BRA `(.L_x_66) ;  /* 0xffffffac005c7947 */ /* 0x000fea000383ffff */
.L_x_76:
[----:B-1----:R-:W-:-:S04]  /*8810*/  MOV R4, UR6 ;  /* 0x0000000600047c02 */ /* 0x002fc80008000f00 */
[----:B------:R1:W2:Y:S03]  /*8820*/  SYNCS.PHASECHK.TRANS64.TRYWAIT P0, [R4+URZ+0x8], R5 ;  /* 0x00000805040075a7 */ /* 0x0002a600080011ff */
[----:B--2---:R-:W-:Y:S05]  /*8830*/  @!P0 NANOSLEEP.SYNCS 0x989680 ;  /* 0x009896800000895d */ /* 0x004fea0003900000 */
[----:B------:R-:W2:Y:S02]  /*8840*/  @!P0 SYNCS.PHASECHK.TRANS64 P0, [R4+URZ+0x8], R5 ;  /* 0x00000805040085a7 */ /* 0x000ea400080010ff */
[----:B--2---:R-:W-:Y:S05]  /*8850*/  @!P0 BRA `(.L_x_76) ;  /* 0xfffffffc00ec8947 */ /* 0x004fea000383ffff */
[----:B------:R-:W-:Y:S05]  /*8860*/  BRA `(.L_x_75) ;  /* 0xffffffb000107947 */ /* 0x000fea000383ffff */
.L_x_78:
[----:B------:R-:W-:Y:S01]  /*8870*/  BSSY B0, `(.L_x_189) ;  /* 0x0000006000007945 */ /* 0x000fe20003800000 */
[----:B------:R-:W-:-:S07]  /*8880*/  MOV R15, 0xffffffff ;  /* 0xffffffff000f7802 */ /* 0x000fce0000000f00 */
[----:B-1---5:R-:W-:Y:S05]  /*8890*/  WARPSYNC.COLLECTIVE R15, `(.L_x_190) ;  /* 0x000000000f0c7348 */ /* 0x022fea0003c00000 */
[----:B------:R-:W-:Y:S02]  /*88a0*/  ELECT P6, UR79, PT ;  /* 0x00000000004f782f */ /* 0x000fe400038c0000 */
[----:B------:R-:W-:Y:S01]  /*88b0*/  MOV R14, UR79 ;  /* 0x0000004f000e7c02 */ /* 0x000fe20008000f00 */
[----:B-1---5:R-:W-:Y:S10]  /*88c0*/  ENDCOLLECTIVE ;  /* 0x000000000000791b */ /* 0x022ff40003800000 */
.L_x_190:
[----:B------:R-:W-:Y:S05]  /*88d0*/  BSYNC B0 ;  /* 0x0000000000007941 */ /* 0x000fea0003800000 */
.L_x_189:
[----:B------:R-:W-:Y:S05]  /*88e0*/  BRA `(.L_x_191) ;  /* 0xffffffb000407947 */ /* 0x000fea000383ffff */
.L_x_80:
[----:B-1----:R-:W-:-:S04]  /*88f0*/  MOV R2, UR6 ;  /* 0x0000000600027c02 */ /* 0x002fc80008000f00 */
[----:B------:R1:W2:Y:S03]  /*8900*/  SYNCS.PHASECHK.TRANS64.TRYWAIT P0, [R2+URZ+0x8], R3 ;  /* 0x00000803020075a7 */ /* 0x0002a600080011ff */
[----:B--2---:R-:W-:Y:S05]  /*8910*/  @!P0 NANOSLEEP.SYNCS 0x989680 ;  /* 0x009896800000895d */ /* 0x004fea0003900000 */
[----:B------:R-:W2:Y:S02]  /*8920*/  @!P0 SYNCS.PHASECHK.TRANS64 P0, [R2+URZ+0x8], R3 ;  /* 0x00000803020085a7 */ /* 0x000ea400080010ff */
[----:B--2---:R-:W-:Y:S05]  /*8930*/  @!P0 BRA `(.L_x_80) ;  /* 0xfffffffc00ec8947 */ /* 0x004fea000383ffff */
[----:B------:R-:W-:Y:S05]  /*8940*/  BRA `(.L_x_79) ;  /* 0xffffffb000447947 */ /* 0x000fea000383ffff */
.L_x_81:
[----:B-1----:R1:W2:Y:S02]  /*8950*/  SYNCS.PHASECHK.TRANS64.TRYWAIT P0, [R0+URZ+0x150], R5 ;  /* 0x00015005000075a7 */ /* 0x0022a400080011ff */
[----:B--2---:R-:W-:Y:S05]  /*8960*/  @!P0 NANOSLEEP.SYNCS 0x989680 ;  /* 0x009896800000895d */ /* 0x004fea0003900000 */
[----:B------:R-:W2:Y:S02]  /*8970*/  @!P0 SYNCS.PHASECHK.TRANS64 P0, [R0+URZ+0x150], R5 ;  /* 0x00015005000085a7 */ /* 0x000ea400080010ff */
[----:B--2---:R-:W-:Y:S05]  /*8980*/  @!P0 BRA `(.L_x_81) ;  /* 0xfffffffc00f08947 */ /* 0x004fea000383ffff */
[----:B------:R-:W-:Y:S05]  /*8990*/  BRA `(.L_x_192) ;  /* 0xffffffb400307947 */ /* 0x000fea000383ffff */
.L_x_83:
[----:B------:R-:W-:-:S07]  /*89a0*/  MOV R0, UR9 ;  /* 0x0000000900007c02 */ /* 0x000fce0008000f00 */
.L_x_193:
[----:B-1----:R1:W2:Y:S02]  /*89b0*/  SYNCS.PHASECHK.TRANS64.TRYWAIT P0, [R0+URZ+0x190], R5 ;  /* 0x00019005000075a7 */ /* 0x0022a400080011ff */
[----:B--2---:R-:W-:Y:S05]  /*89c0*/  @!P0 NANOSLEEP.SYNCS 0x989680 ;  /* 0x009896800000895d */ /* 0x004fea0003900000 */
[----:B------:R-:W2:Y:S02]  /*89d0*/  @!P0 SYNCS.PHASECHK.TRANS64 P0, [R0+URZ+0x190], R5 ;  /* 0x00019005000085a7 */ /* 0x000ea400080010ff */
[----:B--2---:R-:W-:Y:S05]  /*89e0*/  @!P0 BRA `(.L_x_193) ;  /* 0xfffffffc00f08947 */ /* 0x004fea000383ffff */
[----:B------:R-:W-:Y:S05]  /*89f0*/  BRA `(.L_x_194) ;  /* 0xffffffb4007c7947 */ /* 0x000fea000383ffff */
.L_x_86:
[----:B------:R-:W-:Y:S07]  /*8a00*/  MOV R0, UR8 ;  /* 0x0000000800007c02 */ /* 0x000fee0008000f00 */
.L_x_195:
[----:B-1----:R1:W2:Y:S02]  /*8a10*/  SYNCS.PHASECHK.TRANS64.TRYWAIT P0, [R0+URZ], R5 ;  /* 0x00000005000075a7 */ /* 0x0022a400080011ff */
[----:B--2---:R-:W-:Y:S05]  /*8a20*/  @!P0 NANOSLEEP.SYNCS 0x989680 ;  /* 0x009896800000895d */ /* 0x004fea0003900000 */
[----:B------:R-:W2:Y:S02]  /*8a30*/  @!P0 SYNCS.PHASECHK.TRANS64 P0, [R0+URZ], R5 ;  /* 0x00000005000085a7 */ /* 0x000ea400080010ff */
[----:B--2---:R-:W-:Y:S05]  /*8a40*/  @!P0 BRA `(.L_x_195) ;  /* 0xfffffffc00f08947 */ /* 0x004fea000383ffff */
[----:B------:R-:W-:Y:S05]  /*8a50*/  BRA `(.L_x_85) ;  /* 0xffffffb400907947 */ /* 0x000fea000383ffff */
.L_x_90:
[----:B-1----:R-:W-:-:S07]  /*8a60*/  MOV R0, UR8 ;  /* 0x0000000800007c02 */ /* 0x002fce0008000f00 */
.L_x_196:
[----:B-1----:R1:W2:Y:S02]  /*8a70*/  SYNCS.PHASECHK.TRANS64.TRYWAIT P0, [R0+URZ], R3 ;  /* 0x00000003000075a7 */ /* 0x0022a400080011ff */
[----:B--2---:R-:W-:Y:S05]  /*8a80*/  @!P0 NANOSLEEP.SYNCS 0x989680 ;  /* 0x009896800000895d */ /* 0x004fea0003900000 */
[----:B------:R-:W2:Y:S02]  /*8a90*/  @!P0 SYNCS.PHASECHK.TRANS64 P0, [R0+URZ], R3 ;  /* 0x00000003000085a7 */ /* 0x000ea400080010ff */
[----:B--2---:R-:W-:Y:S05]  /*8aa0*/  @!P0 BRA `(.L_x_196) ;  /* 0xfffffffc00f08947 */ /* 0x004fea000383ffff */
[----:B------:R-:W-:Y:S05]  /*8ab0*/  BRA `(.L_x_197) ;  /* 0xffffffb800847947 */ /* 0x000fea000383ffff */
.L_x_91:
[----:B------:R-:W-:-:S07]  /*8ac0*/  MOV R0, UR8 ;  /* 0x0000000800007c02 */ /* 0x000fce0008000f00 */
.L_x_198:
[----:B-1----:R1:W2:Y:S02]  /*8ad0*/  SYNCS.PHASECHK.TRANS64.TRYWAIT P0, [R0+URZ], R3 ;  /* 0x00000003000075a7 */ /* 0x0022a400080011ff */
[----:B--2---:R-:W-:Y:S05]  /*8ae0*/  @!P0 NANOSLEEP.SYNCS 0x989680 ;  /* 0x009896800000895d */ /* 0x004fea0003900000 */
[----:B------:R-:W2:Y:S02]  /*8af0*/  @!P0 SYNCS.PHASECHK.TRANS64 P0, [R0+URZ], R3 ;  /* 0x00000003000085a7 */ /* 0x000ea400080010ff */
[----:B--2---:R-:W-:Y:S05]  /*8b00*/  @!P0 BRA `(.L_x_198) ;  /* 0xfffffffc00f08947 */ /* 0x004fea000383ffff */
[----:B------:R-:W-:Y:S05]  /*8b10*/  BRA `(.L_x_199) ;  /* 0xffffffb800907947 */ /* 0x000fea000383ffff */
.L_x_92:
[----:B------:R-:W-:-:S07]  /*8b20*/  MOV R0, UR8 ;  /* 0x0000000800007c02 */ /* 0x000fce0008000f00 */
.L_x_200:
[----:B-1----:R1:W2:Y:S02]  /*8b30*/  SYNCS.PHASECHK.TRANS64.TRYWAIT P0, [R0+URZ], R3 ;  /* 0x00000003000075a7 */ /* 0x0022a400080011ff */
[----:B--2---:R-:W-:Y:S05]  /*8b40*/  @!P0 NANOSLEEP.SYNCS 0x989680 ;  /* 0x009896800000895d */ /* 0x004fea0003900000 */
[----:B------:R-:W2:Y:S02]  /*8b50*/  @!P0 SYNCS.PHASECHK.TRANS64 P0, [R0+URZ], R3 ;  /* 0x00000003000085a7 */ /* 0x000ea400080010ff */
[----:B--2---:R-:W-:Y:S05]  /*8b60*/  @!P0 BRA `(.L_x_200) ;  /* 0xfffffffc00f08947 */ /* 0x004fea000383ffff */
[----:B------:R-:W-:Y:S05]  /*8b70*/  BRA `(.L_x_201) ;  /* 0xffffffb8009c7947 */ /* 0x000fea000383ffff */
.L_x_95:
[----:B------:R-:W-:-:S07]  /*8b80*/  MOV R0, UR7 ;  /* 0x0000000700007c02 */ /* 0x000fce0008000f00 */
.L_x_202:
[----:B-1----:R1:W2:Y:S02]  /*8b90*/  SYNCS.PHASECHK.TRANS64.TRYWAIT P1, [R0+URZ+0x1d0], R3 ;  /* 0x0001d003000075a7 */ /* 0x0022a400080211ff */
[----:B--2---:R-:W-:Y:S05]  /*8ba0*/  @!P1 NANOSLEEP.SYNCS 0x989680 ;  /* 0x009896800000995d */ /* 0x004fea0003900000 */
[----:B------:R-:W2:Y:S02]  /*8bb0*/  @!P1 SYNCS.PHASECHK.TRANS64 P1, [R0+URZ+0x1d0], R3 ;  /* 0x0001d003000095a7 */ /* 0x000ea400080210ff */
[----:B--2---:R-:W-:Y:S05]  /*8bc0*/  @!P1 BRA `(.L_x_202) ;  /* 0xfffffffc00f09947 */ /* 0x004fea000383ffff */
[----:B------:R-:W-:Y:S05]  /*8bd0*/  BRA `(.L_x_203) ;  /* 0xffffffb800e87947 */ /* 0x000fea000383ffff */
.L_x_100:
[----:B--2---:R2:W4:Y:S02]  /*8be0*/  SYNCS.PHASECHK.TRANS64.TRYWAIT P0, [R0+URZ+0x150], R3 ;  /* 0x00015003000075a7 */ /* 0x00452400080011ff */
[----:B----4-:R-:W-:Y:S05]  /*8bf0*/  @!P0 NANOSLEEP.SYNCS 0x989680 ;  /* 0x009896800000895d */ /* 0x010fea0003900000 */
[----:B------:R-:W4:Y:S02]  /*8c00*/  @!P0 SYNCS.PHASECHK.TRANS64 P0, [R0+URZ+0x150], R3 ;  /* 0x00015003000085a7 */ /* 0x000f2400080010ff */
[----:B----4-:R-:W-:Y:S05]  /*8c10*/  @!P0 BRA `(.L_x_100) ;  /* 0xfffffffc00f08947 */ /* 0x010fea000383ffff */
[----:B------:R-:W-:Y:S05]  /*8c20*/  BRA `(.L_x_204) ;  /* 0xffffffbc00ec7947 */ /* 0x000fea000383ffff */
.L_x_103:
[----:B------:R-:W-:Y:S07]  /*8c30*/  MOV R0, UR7 ;  /* 0x0000000700007c02 */ /* 0x000fee0008000f00 */
.L_x_205:
[----:B--2---:R2:W4:Y:S02]  /*8c40*/  SYNCS.PHASECHK.TRANS64.TRYWAIT P0, [R0+URZ+0x148], R3 ;  /* 0x00014803000075a7 */ /* 0x00452400080011ff */
[----:B----4-:R-:W-:Y:S05]  /*8c50*/  @!P0 NANOSLEEP.SYNCS 0x989680 ;  /* 0x009896800000895d */ /* 0x010fea0003900000 */
[----:B------:R-:W4:Y:S02]  /*8c60*/  @!P0 SYNCS.PHASECHK.TRANS64 P0, [R0+URZ+0x148], R3 ;  /* 0x00014803000085a7 */ /* 0x000f2400080010ff */
[----:B----4-:R-:W-:Y:S05]  /*8c70*/  @!P0 BRA `(.L_x_205) ;  /* 0xfffffffc00f08947 */ /* 0x010fea000383ffff */
[----:B------:R-:W-:Y:S05]  /*8c80*/  BRA `(.L_x_102) ;  /* 0xffffffc000cc7947 */ /* 0x000fea000383ffff */
.L_x_106:
[----:B------:R-:W-:Y:S07]  /*8c90*/  MOV R0, UR15 ;  /* 0x0000000f00007c02 */ /* 0x000fee0008000f00 */
.L_x_206:
[----:B-1----:R1:W2:Y:S02]  /*8ca0*/  SYNCS.PHASECHK.TRANS64.TRYWAIT P0, [R0+URZ+0x128], R3 ;  /* 0x00012803000075a7 */ /* 0x0022a400080011ff */
[----:B--2---:R-:W-:Y:S05]  /*8cb0*/  @!P0 NANOSLEEP.SYNCS 0x989680 ;  /* 0x009896800000895d */ /* 0x004fea0003900000 */
[----:B------:R-:W2:Y:S02]  /*8cc0*/  @!P0 SYNCS.PHASECHK.TRANS64 P0, [R0+URZ+0x128], R3 ;  /* 0x00012803000085a7 */ /* 0x000ea400080010ff */
[----:B--2---:R-:W-:Y:S05]  /*8cd0*/  @!P0 BRA `(.L_x_206) ;  /* 0xfffffffc00f08947 */ /* 0x004fea000383ffff */
[----:B------:R-:W-:Y:S05]  /*8ce0*/  BRA `(.L_x_207) ;  /* 0xffffffc400447947 */ /* 0x000fea000383ffff */
.L_x_107:
[----:B------:R-:W-:Y:S07]  /*8cf0*/  MOV R3, UR13 ;  /* 0x0000000d00037c02 */ /* 0x000fee0008000f00 */
.L_x_208:
[----:B-1----:R1:W2:Y:S02]  /*8d00*/  SYNCS.PHASECHK.TRANS64.TRYWAIT P0, [R3+URZ+0x128], R12 ;  /* 0x0001280c030075a7 */ /* 0x0022a400080011ff */
[----:B--2---:R-:W-:Y:S05]  /*8d10*/  @!P0 NANOSLEEP.SYNCS 0x989680 ;  /* 0x009896800000895d */ /* 0x004fea0003900000 */
[----:B------:R-:W2:Y:S02]  /*8d20*/  @!P0 SYNCS.PHASECHK.TRANS64 P0, [R3+URZ+0x128], R12 ;  /* 0x0001280c030085a7 */ /* 0x000ea400080010ff */
[----:B--2---:R-:W-:Y:S05]  /*8d30*/  @!P0 BRA `(.L_x_208) ;  /* 0xfffffffc00f08947 */ /* 0x004fea000383ffff */
[----:B------:R-:W-:Y:S05]  /*8d40*/  BRA `(.L_x_209) ;  /* 0xffffffc800007947 */ /* 0x000fea000383ffff */
.L_x_109:
[----:B------:R-:W-:-:S07]  /*8d50*/  MOV R0, UR4 ;  /* 0x0000000400007c02 */ /* 0x000fce0008000f00 */
.L_x_210:
[----:B-1----:R1:W4:Y:S02]  /*8d60*/  SYNCS.PHASECHK.TRANS64.TRYWAIT P0, [R0+URZ], R3 ;  /* 0x00000003000075a7 */ /* 0x00232400080011ff */
[----:B----4-:R-:W-:Y:S05]  /*8d70*/  @!P0 NANOSLEEP.SYNCS 0x989680 ;  /* 0x009896800000895d */ /* 0x010fea0003900000 */
[----:B------:R-:W4:Y:S02]  /*8d80*/  @!P0 SYNCS.PHASECHK.TRANS64 P0, [R0+URZ], R3 ;  /* 0x00000003000085a7 */ /* 0x000f2400080010ff */
[----:B----4-:R-:W-:Y:S05]  /*8d90*/  @!P0 BRA `(.L_x_210) ;  /* 0xfffffffc00f08947 */ /* 0x010fea000383ffff */
[----:B------:R-:W-:Y:S05]  /*8da0*/  BRA `(.L_x_211) ;  /* 0xffffffc800a87947 */ /* 0x000fea000383ffff */
.L_x_110:
[----:B------:R-:W-:-:S07]  /*8db0*/  MOV R0, UR4 ;  /* 0x0000000400007c02 */ /* 0x000fce0008000f00 */
.L_x_212:
[----:B-1----:R1:W4:Y:S02]  /*8dc0*/  SYNCS.PHASECHK.TRANS64.TRYWAIT P0, [R0+URZ], R3 ;  /* 0x00000003000075a7 */ /* 0x00232400080011ff */
[----:B----4-:R-:W-:Y:S05]  /*8dd0*/  @!P0 NANOSLEEP.SYNCS 0x989680 ;  /* 0x009896800000895d */ /* 0x010fea0003900000 */
[----:B------:R-:W4:Y:S02]  /*8de0*/  @!P0 SYNCS.PHASECHK.TRANS64 P0, [R0+URZ], R3 ;  /* 0x00000003000085a7 */ /* 0x000f2400080010ff */
[----:B----4-:R-:W-:Y:S05]  /*8df0*/  @!P0 BRA `(.L_x_212) ;  /* 0xfffffffc00f08947 */ /* 0x010fea000383ffff */
[----:B------:R-:W-:Y:S05]  /*8e00*/  BRA `(.L_x_213) ;  /* 0xffffffc800b47947 */ /* 0x000fea000383ffff */
.L_x_112:
[----:B--2---:R2:W4:Y:S02]  /*8e10*/  SYNCS.PHASECHK.TRANS64.TRYWAIT P0, [R0+URZ+0x150], R3 ;  /* 0x00015003000075a7 */ /* 0x00452400080011ff */
[----:B----4-:R-:W-:Y:S05]  /*8e20*/  @!P0 NANOSLEEP.SYNCS 0x989680 ;  /* 0x009896800000895d */ /* 0x010fea0003900000 */
[----:B------:R-:W4:Y:S02]  /*8e30*/  @!P0 SYNCS.PHASECHK.TRANS64 P0, [R0+URZ+0x150], R3 ;  /* 0x00015003000085a7 */ /* 0x000f2400080010ff */
[----:B----4-:R-:W-:Y:S05]  /*8e40*/  @!P0 BRA `(.L_x_112) ;  /* 0xfffffffc00f08947 */ /* 0x010fea000383ffff */
[----:B------:R-:W-:Y:S05]  /*8e50*/  BRA `(.L_x_214) ;  /* 0xffffffcc009c7947 */ /* 0x000fea000383ffff */
.L_x_123:
[----:B-1----:R1:W2:Y:S02]  /*8e60*/  SYNCS.PHASECHK.TRANS64.TRYWAIT P1, [R0+URZ+0x110], R3 ;  /* 0x00011003000075a7 */ /* 0x0022a400080211ff */
[----:B--2---:R-:W-:Y:S05]  /*8e70*/  @!P1 NANOSLEEP.SYNCS 0x989680 ;  /* 0x009896800000995d */ /* 0x004fea0003900000 */
[----:B------:R-:W2:Y:S02]  /*8e80*/  @!P1 SYNCS.PHASECHK.TRANS64 P1, [R0+URZ+0x110], R3 ;  /* 0x00011003000095a7 */ /* 0x000ea400080210ff */
[----:B--2---:R-:W-:Y:S05]  /*8e90*/  @!P1 BRA `(.L_x_123) ;  /* 0xfffffffc00f09947 */ /* 0x004fea000383ffff */
[----:B------:R-:W-:Y:S05]  /*8ea0*/  BRA `(.L_x_122) ;  /* 0xffffffd800c87947 */ /* 0x000fea000383ffff */
.L_x_125:
[----:B-1----:R1:W4:Y:S02]  /*8eb0*/  SYNCS.PHASECHK.TRANS64.TRYWAIT P0, [R83+URZ+0x170], R2 ;  /* 0x00017002530075a7 */ /* 0x00232400080011ff */
[----:B----4-:R-:W-:Y:S05]  /*8ec0*/  @!P0 NANOSLEEP.SYNCS 0x989680 ;  /* 0x009896800000895d */ /* 0x010fea0003900000 */
[----:B------:R-:W4:Y:S02]  /*8ed0*/  @!P0 SYNCS.PHASECHK.TRANS64 P0, [R83+URZ+0x170], R2 ;  /* 0x00017002530085a7 */ /* 0x000f2400080010ff */
[----:B----4-:R-:W-:Y:S05]  /*8ee0*/  @!P0 BRA `(.L_x_125) ;  /* 0xfffffffc00f08947 */ /* 0x010fea000383ffff */
[----:B------:R-:W-:Y:S05]  /*8ef0*/  BRA `(.L_x_124) ;  /* 0xffffffd800f87947 */ /* 0x000fea000383ffff */
.L_x_136:
[----:B--2---:R2:W3:Y:S02]  /*8f00*/  SYNCS.PHASECHK.TRANS64.TRYWAIT P0, [R2+URZ+0x110], R87 ;  /* 0x00011057020075a7 */ /* 0x0044e400080011ff */
[----:B---3--:R-:W-:Y:S05]  /*8f10*/  @!P0 NANOSLEEP.SYNCS 0x989680 ;  /* 0x009896800000895d */ /* 0x008fea0003900000 */
[----:B------:R-:W3:Y:S02]  /*8f20*/  @!P0 SYNCS.PHASECHK.TRANS64 P0, [R2+URZ+0x110], R87 ;  /* 0x00011057020085a7 */ /* 0x000ee400080010ff */
[----:B---3--:R-:W-:Y:S05]  /*8f30*/  @!P0 BRA `(.L_x_136) ;  /* 0xfffffffc00f08947 */ /* 0x008fea000383ffff */
[----:B------:R-:W-:Y:S05]  /*8f40*/  BRA `(.L_x_135) ;  /* 0xffffffe4001c7947 */ /* 0x000fea000383ffff */
        .weak           $__internal_0_$__cuda_sm10x_tcgen05_guardrail_trap_col_being_dealloced_not_returned_by_alloc
        .type           $__internal_0_$__cuda_sm10x_tcgen05_guardrail_trap_col_being_dealloced_not_returned_by_alloc,@function
        .size           $__internal_0_$__cuda_sm10x_tcgen05_guardrail_trap_col_being_dealloced_not_returned_by_alloc,($__internal_1_$__cuda_sm10x_tcgen05_guardrail_trap_phase_invalid_during_alloc - $__internal_0_$__cuda_sm10x_tcgen05_guardrail_trap_col_being_dealloced_not_returned_by_alloc)
$__internal_0_$__cuda_sm10x_tcgen05_guardrail_trap_col_being_dealloced_not_returned_by_alloc:
[----:B------:R-:W-:Y:S05]  /*8f50*/  BPT.TRAP 0x1 ;  /* 0x000000040000795c */ /* 0x000fea0000300000 */
[----:B------:R-:W-:-:S04]  /*8f60*/  HFMA2 R3, -RZ, RZ, 0, 0 ;  /* 0x00000000ff037431 */ /* 0x000fc800000001ff */
[----:B------:R-:W-:Y:S05]  /*8f70*/  RET.REL.NODEC R2 `(_ZN7cutlass13device_kernelINS_4gemm6kernel13GemmUniversalIN4cute5tupleIJiiiiEEENS1_10collective13CollectiveMmaINS1_35MainloopSm100TmaUmmaWarpSpecializedILi17ELi2ELi4ENS5_IJNS4_1CILi2EEENSA_ILi1EEESC_EEEEENS5_IJNSA_ILi128EEENSA_ILi64EEESG_EEENS_6half_tENS5_IJlSC_lEEESI_SJ_NS4_8TiledMMAINS4_8MMA_AtomIJNS4_26SM100_MMA_F16BF16_2x1SM_SSISI_SI_fLi128ELi64ELNS4_4UMMA5MajorE0ELSO_0ELNSN_7ScaleInE0ELSP_0EEEEEENS4_6LayoutINS5_IJSC_SC_SC_EEENS5_IJNSA_ILi0EEESU_SU_EEEEENS5_IJNS4_10UnderscoreESX_SX_EEEEENS4_18SM100_TMA_2SM_LOADENS4_14ComposedLayoutINS4_7SwizzleILi3ELi4ELi3EEENS4_18smem_ptr_flag_bitsILi16EEENSS_INS5_IJNSA_ILi8EEESG_EEENS5_IJSG_SC_EEEEEEEvNS4_8identityES10_S1A_vS1B_EENS_8epilogue10collective18CollectiveEpilogueINS1D_23Sm100TmaWarpSpecializedILi3ELi2ELi16ELb1ELb0EEEJNS5_IJSG_SG_SG_EEENS5_IJNSS_ISG_SC_EENSS_INS5_IJNSA_ILi16EEESB_EEENS5_IJSC_NSA_ILi32EEEEEEEEEEESI_SJ_SI_SJ_NS1D_6fusion15FusionCallbacksIS1H_NS1Q_13LinCombEltActINS1D_6thread4ReLuESI_fSI_fLNS_15FloatRoundStyleE2EEES1I_S1P_JEEENS4_5SM1004TMEM4LOAD26SM100_TMEM_LOAD_32dp32b16xENS4_13SM90_TMA_LOADENS11_INS12_ILi1ELi4ELi3EEES15_NSS_INS5_IJS16_S1K_EEENS5_IJS1K_SC_EEEEEEENS4_39AutoVectorizingCopyWithAssumedAlignmentILi128EEENS4_14SM90_TMA_STOREES27_S29_S29_EEEvvEEEEvNT_6ParamsE) ;  /* 0xffffff7002207950 */ /* 0x000fea0003c3ffff */
        .weak           $__internal_1_$__cuda_sm10x_tcgen05_guardrail_trap_phase_invalid_during_alloc
        .type           $__internal_1_$__cuda_sm10x_tcgen05_guardrail_trap_phase_invalid_during_alloc,@function
        .size           $__internal_1_$__cuda_sm10x_tcgen05_guardrail_trap_phase_invalid_during_alloc,($__internal_2_$__cuda_sm10x_tcgen05_guardrail_trap_unallocated_columns_being_dealloced - $__internal_1_$__cuda_sm10x_tcgen05_guardrail_trap_phase_invalid_during_alloc)
$__internal_1_$__cuda_sm10x_tcgen05_guardrail_trap_phase_invalid_during_alloc:
[----:B------:R-:W-:Y:S05]  /*8f80*/  BPT.TRAP 0x1 ;  /* 0x000000040000795c */ /* 0x000fea0000300000 */
[----:B------:R-:W-:-:S04]  /*8f90*/  MOV R3, 0x0 ;  /* 0x0000000000037802 */ /* 0x000fc80000000f00 */
[----:B------:R-:W-:Y:S05]  /*8fa0*/  RET.REL.NODEC R2 `(_ZN7cutlass13device_kernelINS_4gemm6kernel13GemmUniversalIN4cute5tupleIJiiiiEEENS1_10collective13CollectiveMmaINS1_35MainloopSm100TmaUmmaWarpSpecializedILi17ELi2ELi4ENS5_IJNS4_1CILi2EEENSA_ILi1EEESC_EEEEENS5_IJNSA_ILi128EEENSA_ILi64EEESG_EEENS_6half_tENS5_IJlSC_lEEESI_SJ_NS4_8TiledMMAINS4_8MMA_AtomIJNS4_26SM100_MMA_F16BF16_2x1SM_SSISI_SI_fLi128ELi64ELNS4_4UMMA5MajorE0ELSO_0ELNSN_7ScaleInE0ELSP_0EEEEEENS4_6LayoutINS5_IJSC_SC_SC_EEENS5_IJNSA_ILi0EEESU_SU_EEEEENS5_IJNS4_10UnderscoreESX_SX_EEEEENS4_18SM100_TMA_2SM_LOADENS4_14ComposedLayoutINS4_7SwizzleILi3ELi4ELi3EEENS4_18smem_ptr_flag_bitsILi16EEENSS_INS5_IJNSA_ILi8EEESG_EEENS5_IJSG_SC_EEEEEEEvNS4_8identityES10_S1A_vS1B_EENS_8epilogue10collective18CollectiveEpilogueINS1D_23Sm100TmaWarpSpecializedILi3ELi2ELi16ELb1ELb0EEEJNS5_IJSG_SG_SG_EEENS5_IJNSS_ISG_SC_EENSS_INS5_IJNSA_ILi16EEESB_EEENS5_IJSC_NSA_ILi32EEEEEEEEEEESI_SJ_SI_SJ_NS1D_6fusion15FusionCallbacksIS1H_NS1Q_13LinCombEltActINS1D_6thread4ReLuESI_fSI_fLNS_15FloatRoundStyleE2EEES1I_S1P_JEEENS4_5SM1004TMEM4LOAD26SM100_TMEM_LOAD_32dp32b16xENS4_13SM90_TMA_LOADENS11_INS12_ILi1ELi4ELi3EEES15_NSS_INS5_IJS16_S1K_EEENS5_IJS1K_SC_EEEEEEENS4_39AutoVectorizingCopyWithAssumedAlignmentILi128EEENS4_14SM90_TMA_STOREES27_S29_S29_EEEvvEEEEvNT_6ParamsE) ;  /* 0xffffff7002147950 */ /* 0x000fea0003c3ffff */
        .weak           $__internal_2_$__cuda_sm10x_tcgen05_guardrail_trap_unallocated_columns_being_dealloced
        .type           $__internal_2_$__cuda_sm10x_tcgen05_guardrail_trap_unallocated_columns_being_dealloced,@function
        .size           $__internal_2_$__cuda_sm10x_tcgen05_guardrail_trap_unallocated_columns_being_dealloced,(.L_x_216 - $__internal_2_$__cuda_sm10x_tcgen05_guardrail_trap_unallocated_columns_being_dealloced)
$__internal_2_$__cuda_sm10x_tcgen05_guardrail_trap_unallocated_columns_being_dealloced:
[----:B------:R-:W-:Y:S05]  /*8fb0*/  BPT.TRAP 0x1 ;  /* 0x000000040000795c */ /* 0x000fea0000300000 */
[----:B------:R-:W-:-:S04]  /*8fc0*/  HFMA2 R3, -RZ, RZ, 0, 0 ;  /* 0x00000000ff037431 */ /* 0x000fc800000001ff */
[----:B------:R-:W-:Y:S05]  /*8fd0*/  RET.REL.NODEC R2 `(_ZN7cutlass13device_kernelINS_4gemm6kernel13GemmUniversalIN4cute5tupleIJiiiiEEENS1_10collective13CollectiveMmaINS1_35MainloopSm100TmaUmmaWarpSpecializedILi17ELi2ELi4ENS5_IJNS4_1CILi2EEENSA_ILi1EEESC_EEEEENS5_IJNSA_ILi128EEENSA_ILi64EEESG_EEENS_6half_tENS5_IJlSC_lEEESI_SJ_NS4_8TiledMMAINS4_8MMA_AtomIJNS4_26SM100_MMA_F16BF16_2x1SM_SSISI_SI_fLi128ELi64ELNS4_4UMMA5MajorE0ELSO_0ELNSN_7ScaleInE0ELSP_0EEEEEENS4_6LayoutINS5_IJSC_SC_SC_EEENS5_IJNSA_ILi0EEESU_SU_EEEEENS5_IJNS4_10UnderscoreESX_SX_EEEEENS4_18SM100_TMA_2SM_LOADENS4_14ComposedLayoutINS4_7SwizzleILi3ELi4ELi3EEENS4_18smem_ptr_flag_bitsILi16EEENSS_INS5_IJNSA_ILi8EEESG_EEENS5_IJSG_SC_EEEEEEEvNS4_8identityES10_S1A_vS1B_EENS_8epilogue10collective18CollectiveEpilogueINS1D_23Sm100TmaWarpSpecializedILi3ELi2ELi16ELb1ELb0EEEJNS5_IJSG_SG_SG_EEENS5_IJNSS_ISG_SC_EENSS_INS5_IJNSA_ILi16EEESB_EEENS5_IJSC_NSA_ILi32EEEEEEEEEEESI_SJ_SI_SJ_NS1D_6fusion15FusionCallbacksIS1H_NS1Q_13LinCombEltActINS1D_6thread4ReLuESI_fSI_fLNS_15FloatRoundStyleE2EEES1I_S1P_JEEENS4_5SM1004TMEM4LOAD26SM100_TMEM_LOAD_32dp32b16xENS4_13SM90_TMA_LOADENS11_INS12_ILi1ELi4ELi3EEES15_NSS_INS5_IJS16_S1K_EEENS5_IJS1K_SC_EEEEEEENS4_39AutoVectorizingCopyWithAssumedAlignmentILi128EEENS4_14SM90_TMA_STOREES27_S29_S29_EEEvvEEEEvNT_6ParamsE) ;  /* 0xffffff7002087950 */ /* 0x000fea0003c3ffff */
.L_x_215:
[----:B------:R-:W-:-:S00]  /*8fe0*/  BRA `(.L_x_215) ;  /* 0xfffffffc00fc7947 */ /* 0x000fc0000383ffff */
[----:B------:R-:W-:-:S00]  /*8ff0*/  NOP ;  /* 0x0000000000007918 */ /* 0x000fc00000000000 */
        /* <DEDUP_REMOVED lines=8> */
.L_x_216:


//--------------------- .nv.global.init           --------------------------
	.section	.nv.global.init,"aw",@progbits
.nv.global.init:
	.type		$str$27,@object
	.size		$str$27,($str$28 - $str$27)
$str$27:
        /*0000*/ 	.byte	0x28, 0x61, 0x64, 0x64, 0x72, 0x65, 0x73, 0x73, 0x20, 0x26, 0x20, 0x6d, 0x61, 0x73, 0x6b, 0x29
        /*0010*/ 	.byte	0x20, 0x3d, 0x3d, 0x20, 0x30, 0x00
	.type		$str$28,@object
	.size		$str$28,($str$26 - $str$28)
$str$28:
        /*0016*/ 	.byte	0x2f, 0x74, 0x6d, 0x70, 0x2f, 0x63, 0x75, 0x74, 0x6c, 0x61, 0x73, 0x73, 0x5f, 0x73, 0x77, 0x65
        /*0026*/ 	.byte	0x65, 0x70, 0x5f, 0x73, 0x72, 0x63, 0x2f, 0x69, 0x6e, 0x63, 0x6c, 0x75, 0x64, 0x65, 0x2f, 0x63
        /*0036*/ 	.byte	0x75, 0x74, 0x65, 0x2f, 0x70, 0x6f, 0x69, 0x6e, 0x74, 0x65, 0x72, 0x5f, 0x66, 0x6c, 0x61, 0x67
        /*0046*/ 	.byte	0x67, 0x65, 0x64, 0x2e, 0x68, 0x70, 0x70, 0x00
	.type		$str$26,@object
	.size		$str$26,($str$25 - $str$26)
$str$26:
        /*004e*/ 	.byte	0x2f, 0x74, 0x6d, 0x70, 0x2f, 0x63, 0x75, 0x74, 0x6c, 0x61, 0x73, 0x73, 0x5f, 0x73, 0x77, 0x65
        /*005e*/ 	.byte	0x65, 0x70, 0x5f, 0x73, 0x72, 0x63, 0x2f, 0x69, 0x6e, 0x63, 0x6c, 0x75, 0x64, 0x65, 0x2f, 0x63
        /*006e*/ 	.byte	0x75, 0x74, 0x65, 0x2f, 0x61, 0x74, 0x6f, 0x6d, 0x2f, 0x63, 0x6f, 0x70, 0x79, 0x5f, 0x74, 0x72
        /*007e*/ 	.byte	0x61, 0x69, 0x74, 0x73, 0x5f, 0x73, 0x6d, 0x31, 0x30, 0x30, 0x2e, 0x68, 0x70, 0x70, 0x00
	.type		$str$25,@object
	.size		$str$25,(__unnamed_1 - $str$25)
$str$25:
        /*008d*/ 	.byte	0x28, 0x28, 0x75, 0x69, 0x6e, 0x74, 0x33, 0x32, 0x5f, 0x74, 0x28, 0x74, 0x68, 0x72, 0x65, 0x61
        /*009d*/ 	.byte	0x64, 0x49, 0x64, 0x78, 0x2e, 0x78, 0x29, 0x20, 0x2f, 0x20, 0x33, 0x32, 0x29, 0x20, 0x25, 0x20
        /*00ad*/ 	.byte	0x34, 0x29, 0x20, 0x3d, 0x3d, 0x20, 0x28, 0x28, 0x28, 0x74, 0x6d, 0x65, 0x6d, 0x5f, 0x61, 0x64
        /*00bd*/ 	.byte	0x64, 0x72, 0x20, 0x3e, 0x3e, 0x20, 0x31, 0x36, 0x29, 0x20, 0x2f, 0x20, 0x33, 0x32, 0x29, 0x20
        /*00cd*/ 	.byte	0x25, 0x20, 0x34, 0x29, 0x00
	.type		__unnamed_1,@object
	.size		__unnamed_1,(__unnamed_2 - __unnamed_1)
__unnamed_1:
        /*00d2*/ 	.byte	0x61, 0x75, 0x74, 0x6f, 0x20, 0x63, 0x75, 0x74, 0x65, 0x3a, 0x3a, 0x61, 0x73, 0x5f, 0x70, 0x6f
        /* <DEDUP_REMOVED lines=24> */
        /*0262*/ 	.byte	0x34, 0x38, 0x3e, 0x3e, 0x3e, 0x3e, 0x5d, 0x00
	.type		__unnamed_2,@object
	.size		__unnamed_2,(.L_2 - __unnamed_2)
__unnamed_2:
        /* <DEDUP_REMOVED lines=40> */
        /*04ea*/ 	.byte	0x3a, 0x3a, 0x43, 0x3c, 0x30, 0x3e, 0x3e, 0x3e, 0x3e, 0x5d, 0x00
.L_2:


//--------------------- .nv.shared._ZN7cutlass13device_kernelINS_4gemm6kernel13GemmUniversalIN4cute5tupleIJiiiiEEENS1_10collective13CollectiveMmaINS1_35MainloopSm100TmaUmmaWarpSpecializedILi17ELi2ELi4ENS5_IJNS4_1CILi2EEENSA_ILi1EEESC_EEEEENS5_IJNSA_ILi128EEENSA_ILi64EEESG_EEENS_6half_tENS5_IJlSC_lEEESI_SJ_NS4_8TiledMMAINS4_8MMA_AtomIJNS4_26SM100_MMA_F16BF16_2x1SM_SSISI_SI_fLi128ELi64ELNS4_4UMMA5MajorE0ELSO_0ELNSN_7ScaleInE0ELSP_0EEEEEENS4_6LayoutINS5_IJSC_SC_SC_EEENS5_IJNSA_ILi0EEESU_SU_EEEEENS5_IJNS4_10UnderscoreESX_SX_EEEEENS4_18SM100_TMA_2SM_LOADENS4_14ComposedLayoutINS4_7SwizzleILi3ELi4ELi3EEENS4_18smem_ptr_flag_bitsILi16EEENSS_INS5_IJNSA_ILi8EEESG_EEENS5_IJSG_SC_EEEEEEEvNS4_8identityES10_S1A_vS1B_EENS_8epilogue10collective18CollectiveEpilogueINS1D_23Sm100TmaWarpSpecializedILi3ELi2ELi16ELb1ELb0EEEJNS5_IJSG_SG_SG_EEENS5_IJNSS_ISG_SC_EENSS_INS5_IJNSA_ILi16EEESB_EEENS5_IJSC_NSA_ILi32EEEEEEEEEEESI_SJ_SI_SJ_NS1D_6fusion15FusionCallbacksIS1H_NS1Q_13LinCombEltActINS1D_6thread4ReLuESI_fSI_fLNS_15FloatRoundStyleE2EEES1I_S1P_JEEENS4_5SM1004TMEM4LOAD26SM100_TMEM_LOAD_32dp32b16xENS4_13SM90_TMA_LOADENS11_INS12_ILi1ELi4ELi3EEES15_NSS_INS5_IJS16_S1K_EEENS5_IJS1K_SC_EEEEEEENS4_39AutoVectorizingCopyWithAssumedAlignmentILi128EEENS4_14SM90_TMA_STOREES27_S29_S29_EEEvvEEEEvNT_6ParamsE --------------------------
	.section	.nv.shared._ZN7cutlass13device_kernelINS_4gemm6kernel13GemmUniversalIN4cute5tupleIJiiiiEEENS1_10collective13CollectiveMmaINS1_35MainloopSm100TmaUmmaWarpSpecializedILi17ELi2ELi4ENS5_IJNS4_1CILi2EEENSA_ILi1EEESC_EEEEENS5_IJNSA_ILi128EEENSA_ILi64EEESG_EEENS_6half_tENS5_IJlSC_lEEESI_SJ_NS4_8TiledMMAINS4_8MMA_AtomIJNS4_26SM100_MMA_F16BF16_2x1SM_SSISI_SI_fLi128ELi64ELNS4_4UMMA5MajorE0ELSO_0ELNSN_7ScaleInE0ELSP_0EEEEEENS4_6LayoutINS5_IJSC_SC_SC_EEENS5_IJNSA_ILi0EEESU_SU_EEEEENS5_IJNS4_10UnderscoreESX_SX_EEEEENS4_18SM100_TMA_2SM_LOADENS4_14ComposedLayoutINS4_7SwizzleILi3ELi4ELi3EEENS4_18smem_ptr_flag_bitsILi16EEENSS_INS5_IJNSA_ILi8EEESG_EEENS5_IJSG_SC_EEEEEEEvNS4_8identityES10_S1A_vS1B_EENS_8epilogue10collective18CollectiveEpilogueINS1D_23Sm100TmaWarpSpecializedILi3ELi2ELi16ELb1ELb0EEEJNS5_IJSG_SG_SG_EEENS5_IJNSS_ISG_SC_EENSS_INS5_IJNSA_ILi16EEESB_EEENS5_IJSC_NSA_ILi32EEEEEEEEEEESI_SJ_SI_SJ_NS1D_6fusion15FusionCallbacksIS1H_NS1Q_13LinCombEltActINS1D_6thread4ReLuESI_fSI_fLNS_15FloatRoundStyleE2EEES1I_S1P_JEEENS4_5SM1004TMEM4LOAD26SM100_TMEM_LOAD_32dp32b16xENS4_13SM90_TMA_LOADENS11_INS12_ILi1ELi4ELi3EEES15_NSS_INS5_IJS16_S1K_EEENS5_IJS1K_SC_EEEEEEENS4_39AutoVectorizingCopyWithAssumedAlignmentILi128EEENS4_14SM90_TMA_STOREES27_S29_S29_EEEvvEEEEvNT_6ParamsE,"aw",@nobits
	.sectionflags	@""
	.align	16
	.zero		1024


//--------------------- .nv.shared.reserved.0     --------------------------
	.section	.nv.shared.reserved.0,"aw",@nobits
	.weak		__nv_reservedSMEM_offset_0_alias
	.size		__nv_reservedSMEM_offset_0_alias, 0, 64
	.other		__nv_reservedSMEM_offset_0_alias,@"STO_CUDA_RESERVED_SHARED STV_DEFAULT"
__nv_reservedSMEM_offset_0_alias:
	.zero		0
.nv.shared.reserved.0:
	.zero		64
	.weak		__nv_reservedSMEM_tcgen05_partition
	.type		__nv_reservedSMEM_tcgen05_partition,@object
	.size		__nv_reservedSMEM_tcgen05_partition,(.L_0 - __nv_reservedSMEM_tcgen05_partition)
__nv_reservedSMEM_tcgen05_partition:
	.zero		32
.L_0:


//--------------------- .nv.global                --------------------------
	.section	.nv.global,"aw",@nobits
.nv.global:
	.type		_ZN39_INTERNAL_29403abc_4_k_cu_1163cc8d_29114cute1_E,@object
	.size		_ZN39_INTERNAL_29403abc_4_k_cu_1163cc8d_29114cute1_E,(_ZN39_INTERNAL_29403abc_4_k_cu_1163cc8d_29114cuda3std3__45__cpo6cbeginE - _ZN39_INTERNAL_29403abc_4_k_cu_1163cc8d_29114cute1_E)
_ZN39_INTERNAL_29403abc_4_k_cu_1163cc8d_29114cute1_E:
	.zero		1
	.type		_ZN39_INTERNAL_29403abc_4_k_cu_1163cc8d_29114cuda3std3__45__cpo6cbeginE,@object
	.size		_ZN39_INTERNAL_29403abc_4_k_cu_1163cc8d_29114cuda3std3__45__cpo6cbeginE,(_ZN39_INTERNAL_29403abc_4_k_cu_1163cc8d_29114cuda3std3__48in_placeE - _ZN39_INTERNAL_29403abc_4_k_cu_1163cc8d_29114cuda3std3__45__cpo6cbeginE)
_ZN39_INTERNAL_29403abc_4_k_cu_1163cc8d_29114cuda3std3__45__cpo6cbeginE:
	.zero		1
	.type		_ZN39_INTERNAL_29403abc_4_k_cu_1163cc8d_29114cuda3std3__48in_placeE,@object
	.size		_ZN39_INTERNAL_29403abc_4_k_cu_1163cc8d_29114cuda3std3__48in_placeE,(_ZN39_INTERNAL_29403abc_4_k_cu_1163cc8d_29114cuda3std6ranges3__45__cpo9iter_moveE - _ZN39_INTERNAL_29403abc_4_k_cu_1163cc8d_29114cuda3std3__48in_placeE)
_ZN39_INTERNAL_29403abc_4_k_cu_1163cc8d_29114cuda3std3__48in_placeE:
	.zero		1
	.type		_ZN39_INTERNAL_29403abc_4_k_cu_1163cc8d_29114cuda3std6ranges3__45__cpo9iter_moveE,@object
	.size		_ZN39_INTERNAL_29403abc_4_k_cu_1163cc8d_29114cuda3std6ranges3__45__cpo9iter_moveE,(_ZN39_INTERNAL_29403abc_4_k_cu_1163cc8d_29114cuda3std3__45__cpo5beginE - _ZN39_INTERNAL_29403abc_4_k_cu_1163cc8d_29114cuda3std6ranges3__45__cpo9iter_moveE)
_ZN39_INTERNAL_29403abc_4_k_cu_1163cc8d_29114cuda3std6ranges3__45__cpo9iter_moveE:
	.zero		1
	.type		_ZN39_INTERNAL_29403abc_4_k_cu_1163cc8d_29114cuda3std3__45__cpo5beginE,@object
	.size		_ZN39_INTERNAL_29403abc_4_k_cu_1163cc8d_29114cuda3std3__45__cpo5beginE,(_ZN39_INTERNAL_29403abc_4_k_cu_1163cc8d_29114cuda3std3__441_GLOBAL__N__29403abc_4_k_cu_1163cc8d_29116ignoreE - _ZN39_INTERNAL_29403abc_4_k_cu_1163cc8d_29114cuda3std3__45__cpo5beginE)
_ZN39_INTERNAL_29403abc_4_k_cu_1163cc8d_29114cuda3std3__45__cpo5beginE:
	.zero		1
	.type		_ZN39_INTERNAL_29403abc_4_k_cu_1163cc8d_29114cuda3std3__441_GLOBAL__N__29403abc_4_k_cu_1163cc8d_29116ignoreE,@object
	.size		_ZN39_INTERNAL_29403abc_4_k_cu_1163cc8d_29114cuda3std3__441_GLOBAL__N__29403abc_4_k_cu_1163cc8d_29116ignoreE,(_ZN39_INTERNAL_29403abc_4_k_cu_1163cc8d_29114cute7productE - _ZN39_INTERNAL_29403abc_4_k_cu_1163cc8d_29114cuda3std3__441_GLOBAL__N__29403abc_4_k_cu_1163cc8d_29116ignoreE)
_ZN39_INTERNAL_29403abc_4_k_cu_1163cc8d_29114cuda3std3__441_GLOBAL__N__29403abc_4_k_cu_1163cc8d_29116ignoreE:
	.zero		1
	.type		_ZN39_INTERNAL_29403abc_4_k_cu_1163cc8d_29114cute7productE,@object
	.size		_ZN39_INTERNAL_29403abc_4_k_cu_1163cc8d_29114cute7productE,(_ZN39_INTERNAL_29403abc_4_k_cu_1163cc8d_29114cuda3std3__45__cpo3endE - _ZN39_INTERNAL_29403abc_4_k_cu_1163cc8d_29114cute7productE)
_ZN39_INTERNAL_29403abc_4_k_cu_1163cc8d_29114cute7productE:
	.zero		1
	.type		_ZN39_INTERNAL_29403abc_4_k_cu_1163cc8d_29114cuda3std3__45__cpo3endE,@object
	.size		_ZN39_INTERNAL_29403abc_4_k_cu_1163cc8d_29114cuda3std3__45__cpo3endE,(_ZN39_INTERNAL_29403abc_4_k_cu_1163cc8d_29114cuda3std3__419piecewise_constructE - _ZN39_INTERNAL_29403abc_4_k_cu_1163cc8d_29114cuda3std3__45__cpo3endE)
_ZN39_INTERNAL_29403abc_4_k_cu_1163cc8d_29114cuda3std3__45__cpo3endE:
	.zero		1
	.type		_ZN39_INTERNAL_29403abc_4_k_cu_1163cc8d_29114cuda3std3__419piecewise_constructE,@object
	.size		_ZN39_INTERNAL_29403abc_4_k_cu_1163cc8d_29114cuda3std3__419piecewise_constructE,(_ZN39_INTERNAL_29403abc_4_k_cu_1163cc8d_29114cuda3std3__45__cpo4cendE - _ZN39_INTERNAL_29403abc_4_k_cu_1163cc8d_29114cuda3std3__419piecewise_constructE)
_ZN39_INTERNAL_29403abc_4_k_cu_1163cc8d_29114cuda3std3__419piecewise_constructE:
	.zero		1
	.type		_ZN39_INTERNAL_29403abc_4_k_cu_1163cc8d_29114cuda3std3__45__cpo4cendE,@object
	.size		_ZN39_INTERNAL_29403abc_4_k_cu_1163cc8d_29114cuda3std3__45__cpo4cendE,(_ZN39_INTERNAL_29403abc_4_k_cu_1163cc8d_29114cuda3std6ranges3__45__cpo4swapE - _ZN39_INTERNAL_29403abc_4_k_cu_1163cc8d_29114cuda3std3__45__cpo4cendE)
_ZN39_INTERNAL_29403abc_4_k_cu_1163cc8d_29114cuda3std3__45__cpo4cendE:
	.zero		1
	.type		_ZN39_INTERNAL_29403abc_4_k_cu_1163cc8d_29114cuda3std6ranges3__45__cpo4swapE,@object
	.size		_ZN39_INTERNAL_29403abc_4_k_cu_1163cc8d_29114cuda3std6ranges3__45__cpo4swapE,(.L_10 - _ZN39_INTERNAL_29403abc_4_k_cu_1163cc8d_29114cuda3std6ranges3__45__cpo4swapE)
_ZN39_INTERNAL_29403abc_4_k_cu_1163cc8d_29114cuda3std6ranges3__45__cpo4swapE:
	.zero		1
.L_10:


//--------------------- .nv.constant0._ZN7cutlass13device_kernelINS_4gemm6kernel13GemmUniversalIN4cute5tupleIJiiiiEEENS1_10collective13CollectiveMmaINS1_35MainloopSm100TmaUmmaWarpSpecializedILi17ELi2ELi4ENS5_IJNS4_1CILi2EEENSA_ILi1EEESC_EEEEENS5_IJNSA_ILi128EEENSA_ILi64EEESG_EEENS_6half_tENS5_IJlSC_lEEESI_SJ_NS4_8TiledMMAINS4_8MMA_AtomIJNS4_26SM100_MMA_F16BF16_2x1SM_SSISI_SI_fLi128ELi64ELNS4_4UMMA5MajorE0ELSO_0ELNSN_7ScaleInE0ELSP_0EEEEEENS4_6LayoutINS5_IJSC_SC_SC_EEENS5_IJNSA_ILi0EEESU_SU_EEEEENS5_IJNS4_10UnderscoreESX_SX_EEEEENS4_18SM100_TMA_2SM_LOADENS4_14ComposedLayoutINS4_7SwizzleILi3ELi4ELi3EEENS4_18smem_ptr_flag_bitsILi16EEENSS_INS5_IJNSA_ILi8EEESG_EEENS5_IJSG_SC_EEEEEEEvNS4_8identityES10_S1A_vS1B_EENS_8epilogue10collective18CollectiveEpilogueINS1D_23Sm100TmaWarpSpecializedILi3ELi2ELi16ELb1ELb0EEEJNS5_IJSG_SG_SG_EEENS5_IJNSS_ISG_SC_EENSS_INS5_IJNSA_ILi16EEESB_EEENS5_IJSC_NSA_ILi32EEEEEEEEEEESI_SJ_SI_SJ_NS1D_6fusion15FusionCallbacksIS1H_NS1Q_13LinCombEltActINS1D_6thread4ReLuESI_fSI_fLNS_15FloatRoundStyleE2EEES1I_S1P_JEEENS4_5SM1004TMEM4LOAD26SM100_TMEM_LOAD_32dp32b16xENS4_13SM90_TMA_LOADENS11_INS12_ILi1ELi4ELi3EEES15_NSS_INS5_IJS16_S1K_EEENS5_IJS1K_SC_EEEEEEENS4_39AutoVectorizingCopyWithAssumedAlignmentILi128EEENS4_14SM90_TMA_STOREES27_S29_S29_EEEvvEEEEvNT_6ParamsE --------------------------
	.section	.nv.constant0._ZN7cutlass13device_kernelINS_4gemm6kernel13GemmUniversalIN4cute5tupleIJiiiiEEENS1_10collective13CollectiveMmaINS1_35MainloopSm100TmaUmmaWarpSpecializedILi17ELi2ELi4ENS5_IJNS4_1CILi2EEENSA_ILi1EEESC_EEEEENS5_IJNSA_ILi128EEENSA_ILi64EEESG_EEENS_6half_tENS5_IJlSC_lEEESI_SJ_NS4_8TiledMMAINS4_8MMA_AtomIJNS4_26SM100_MMA_F16BF16_2x1SM_SSISI_SI_fLi128ELi64ELNS4_4UMMA5MajorE0ELSO_0ELNSN_7ScaleInE0ELSP_0EEEEEENS4_6LayoutINS5_IJSC_SC_SC_EEENS5_IJNSA_ILi0EEESU_SU_EEEEENS5_IJNS4_10UnderscoreESX_SX_EEEEENS4_18SM100_TMA_2SM_LOADENS4_14ComposedLayoutINS4_7SwizzleILi3ELi4ELi3EEENS4_18smem_ptr_flag_bitsILi16EEENSS_INS5_IJNSA_ILi8EEESG_EEENS5_IJSG_SC_EEEEEEEvNS4_8identityES10_S1A_vS1B_EENS_8epilogue10collective18CollectiveEpilogueINS1D_23Sm100TmaWarpSpecializedILi3ELi2ELi16ELb1ELb0EEEJNS5_IJSG_SG_SG_EEENS5_IJNSS_ISG_SC_EENSS_INS5_IJNSA_ILi16EEESB_EEENS5_IJSC_NSA_ILi32EEEEEEEEEEESI_SJ_SI_SJ_NS1D_6fusion15FusionCallbacksIS1H_NS1Q_13LinCombEltActINS1D_6thread4ReLuESI_fSI_fLNS_15FloatRoundStyleE2EEES1I_S1P_JEEENS4_5SM1004TMEM4LOAD26SM100_TMEM_LOAD_32dp32b16xENS4_13SM90_TMA_LOADENS11_INS12_ILi1ELi4ELi3EEES15_NSS_INS5_IJS16_S1K_EEENS5_IJS1K_SC_EEEEEEENS4_39AutoVectorizingCopyWithAssumedAlignmentILi128EEENS4_14SM90_TMA_STOREES27_S29_S29_EEEvvEEEEvNT_6ParamsE,"a",@progbits
	.sectionflags	@""
	.align	4
.nv.constant0._ZN7cutlass13device_kernelINS_4gemm6kernel13GemmUniversalIN4cute5tupleIJiiiiEEENS1_10collective13CollectiveMmaINS1_35MainloopSm100TmaUmmaWarpSpecializedILi17ELi2ELi4ENS5_IJNS4_1CILi2EEENSA_ILi1EEESC_EEEEENS5_IJNSA_ILi128EEENSA_ILi64EEESG_EEENS_6half_tENS5_IJlSC_lEEESI_SJ_NS4_8TiledMMAINS4_8MMA_AtomIJNS4_26SM100_MMA_F16BF16_2x1SM_SSISI_SI_fLi128ELi64ELNS4_4UMMA5MajorE0ELSO_0ELNSN_7ScaleInE0ELSP_0EEEEEENS4_6LayoutINS5_IJSC_SC_SC_EEENS5_IJNSA_ILi0EEESU_SU_EEEEENS5_IJNS4_10UnderscoreESX_SX_EEEEENS4_18SM100_TMA_2SM_LOADENS4_14ComposedLayoutINS4_7SwizzleILi3ELi4ELi3EEENS4_18smem_ptr_flag_bitsILi16EEENSS_INS5_IJNSA_ILi8EEESG_EEENS5_IJSG_SC_EEEEEEEvNS4_8identityES10_S1A_vS1B_EENS_8epilogue10collective18CollectiveEpilogueINS1D_23Sm100TmaWarpSpecializedILi3ELi2ELi16ELb1ELb0EEEJNS5_IJSG_SG_SG_EEENS5_IJNSS_ISG_SC_EENSS_INS5_IJNSA_ILi16EEESB_EEENS5_IJSC_NSA_ILi32EEEEEEEEEEESI_SJ_SI_SJ_NS1D_6fusion15FusionCallbacksIS1H_NS1Q_13LinCombEltActINS1D_6thread4ReLuESI_fSI_fLNS_15FloatRoundStyleE2EEES1I_S1P_JEEENS4_5SM1004TMEM4LOAD26SM100_TMEM_LOAD_32dp32b16xENS4_13SM90_TMA_LOADENS11_INS12_ILi1ELi4ELi3EEES15_NSS_INS5_IJS16_S1K_EEENS5_IJS1K_SC_EEEEEEENS4_39AutoVectorizingCopyWithAssumedAlignmentILi128EEENS4_14SM90_TMA_STOREES27_S29_S29_EEEvvEEEEvNT_6ParamsE:
	.zero		2944


//--------------------- SYMBOLS --------------------------

	.type		.nv.reservedSmem.offset0,@object
	.size		.nv.reservedSmem.offset0,0x4
	.type		.nv.reservedSmem.cap,@object
	.size		.nv.reservedSmem.cap,0x4
	.type		__assertfail,@function
